	.target	sm_90a

	.elftype	@"ET_EXEC"


//--------------------- .note.nv.tkinfo           --------------------------
	.section	.note.nv.tkinfo,"",@"SHT_NOTE"
	.sectionflags	@"SHF_NOTE_NV_TKINFO"
	.tkinfo
        /*0018*/ 	.word	0x00000002
        /*0030*/ 	.string	""
        /*0030*/ 	.string	"ptxas"
        /*0030*/ 	.string	"Cuda compilation tools, release 13.0, V13.0.88"
        /*0030*/ 	.string	"Build cuda_13.0.r13.0/compiler.36424714_0"
        /*0030*/ 	.string	"-arch sm_90a -m 64 "



//--------------------- .note.nv.cuinfo           --------------------------
	.section	.note.nv.cuinfo,"",@"SHT_NOTE"
	.sectionflags	@"SHF_NOTE_NV_CUINFO"
        /*0018*/ 	.short	0x0002
        /*001a*/ 	.short	0x005a
        /*001c*/ 	.short	0x0082
	.zero		2


//--------------------- .nv.info                  --------------------------
	.section	.nv.info,"",@"SHT_CUDA_INFO"
	.align	4


	//----- nvinfo : EIATTR_REGCOUNT
	.align		4
        /*0000*/ 	.byte	0x04, 0x2f
        /*0002*/ 	.short	(.L_15 - .L_14)
	.align		4
.L_14:
        /*0004*/ 	.word	index@(_ZN7cutlass13device_kernelINS_4gemm6kernel13GemmUniversalIN4cute5tupleIJiiiiEEENS1_10collective13CollectiveMmaINS1_34MainloopSm90TmaGmmaWarpSpecializedILi3ENS5_IJNS4_1CILi2EEENSA_ILi1EEESC_EEENS1_32KernelTmaWarpSpecializedPingpongEEENS5_IJNSA_ILi64EEENSA_ILi256EEESG_EEENS_10tfloat32_tENS5_IJlSC_lEEESJ_SK_NS4_8TiledMMAINS4_8MMA_AtomIJNS4_4SM904GMMA30MMA_64x256x8_F32TF32TF32_SS_TNILNSO_7ScaleInE1ELSQ_1EEEEEENS4_6LayoutINS5_IJSC_SC_SC_EEENS5_IJNSA_ILi0EEESV_SV_EEEEENS5_IJNS4_10UnderscoreESY_SY_EEEEENS4_13SM90_TMA_LOADENS4_14ComposedLayoutINS4_7SwizzleILi3ELi4ELi3EEENS4_18smem_ptr_flag_bitsILi32EEENST_INS5_IJNSA_ILi8EEENSA_ILi32EEEEEENS5_IJS18_SC_EEEEEEEvNS4_8identityENS4_23SM90_TMA_LOAD_MULTICASTES1C_vS1D_EENS_8epilogue10collective6detail29Sm90TmaWarpSpecializedAdapterINS1H_15DefaultEpilogueISJ_SK_SK_NS1G_6thread17LinearCombinationISJ_Li1EffLNS1L_9ScaleType4KindE0ELNS_15FloatRoundStyleE2ESJ_EENS1_15EpilogueDefaultEEEEEvvEEEEvNT_6ParamsE)
        /*0008*/ 	.word	0x000000a8


	//----- nvinfo : EIATTR_FRAME_SIZE
	.align		4
.L_15:
        /*000c*/ 	.byte	0x04, 0x11
        /*000e*/ 	.short	(.L_17 - .L_16)
	.align		4
.L_16:
        /*0010*/ 	.word	index@(_ZN7cutlass13device_kernelINS_4gemm6kernel13GemmUniversalIN4cute5tupleIJiiiiEEENS1_10collective13CollectiveMmaINS1_34MainloopSm90TmaGmmaWarpSpecializedILi3ENS5_IJNS4_1CILi2EEENSA_ILi1EEESC_EEENS1_32KernelTmaWarpSpecializedPingpongEEENS5_IJNSA_ILi64EEENSA_ILi256EEESG_EEENS_10tfloat32_tENS5_IJlSC_lEEESJ_SK_NS4_8TiledMMAINS4_8MMA_AtomIJNS4_4SM904GMMA30MMA_64x256x8_F32TF32TF32_SS_TNILNSO_7ScaleInE1ELSQ_1EEEEEENS4_6LayoutINS5_IJSC_SC_SC_EEENS5_IJNSA_ILi0EEESV_SV_EEEEENS5_IJNS4_10UnderscoreESY_SY_EEEEENS4_13SM90_TMA_LOADENS4_14ComposedLayoutINS4_7SwizzleILi3ELi4ELi3EEENS4_18smem_ptr_flag_bitsILi32EEENST_INS5_IJNSA_ILi8EEENSA_ILi32EEEEEENS5_IJS18_SC_EEEEEEEvNS4_8identityENS4_23SM90_TMA_LOAD_MULTICASTES1C_vS1D_EENS_8epilogue10collective6detail29Sm90TmaWarpSpecializedAdapterINS1H_15DefaultEpilogueISJ_SK_SK_NS1G_6thread17LinearCombinationISJ_Li1EffLNS1L_9ScaleType4KindE0ELNS_15FloatRoundStyleE2ESJ_EENS1_15EpilogueDefaultEEEEEvvEEEEvNT_6ParamsE)
        /*0014*/ 	.word	0x00000008


	//----- nvinfo : EIATTR_MIN_STACK_SIZE
	.align		4
.L_17:
        /*0018*/ 	.byte	0x04, 0x12
        /*001a*/ 	.short	(.L_19 - .L_18)
	.align		4
.L_18:
        /*001c*/ 	.word	index@(_ZN7cutlass13device_kernelINS_4gemm6kernel13GemmUniversalIN4cute5tupleIJiiiiEEENS1_10collective13CollectiveMmaINS1_34MainloopSm90TmaGmmaWarpSpecializedILi3ENS5_IJNS4_1CILi2EEENSA_ILi1EEESC_EEENS1_32KernelTmaWarpSpecializedPingpongEEENS5_IJNSA_ILi64EEENSA_ILi256EEESG_EEENS_10tfloat32_tENS5_IJlSC_lEEESJ_SK_NS4_8TiledMMAINS4_8MMA_AtomIJNS4_4SM904GMMA30MMA_64x256x8_F32TF32TF32_SS_TNILNSO_7ScaleInE1ELSQ_1EEEEEENS4_6LayoutINS5_IJSC_SC_SC_EEENS5_IJNSA_ILi0EEESV_SV_EEEEENS5_IJNS4_10UnderscoreESY_SY_EEEEENS4_13SM90_TMA_LOADENS4_14ComposedLayoutINS4_7SwizzleILi3ELi4ELi3EEENS4_18smem_ptr_flag_bitsILi32EEENST_INS5_IJNSA_ILi8EEENSA_ILi32EEEEEENS5_IJS18_SC_EEEEEEEvNS4_8identityENS4_23SM90_TMA_LOAD_MULTICASTES1C_vS1D_EENS_8epilogue10collective6detail29Sm90TmaWarpSpecializedAdapterINS1H_15DefaultEpilogueISJ_SK_SK_NS1G_6thread17LinearCombinationISJ_Li1EffLNS1L_9ScaleType4KindE0ELNS_15FloatRoundStyleE2ESJ_EENS1_15EpilogueDefaultEEEEEvvEEEEvNT_6ParamsE)
        /*0020*/ 	.word	0x00000008
.L_19:


//--------------------- .nv.compat                --------------------------
	.section	.nv.compat,"",@"SHT_CUDA_COMPAT_INFO"
	.align	4
        /*0000*/ 	.byte	0x02, 0x09, 0x01, 0x00, 0x02, 0x02, 0x04, 0x00, 0x02, 0x05, 0x05, 0x00, 0x03, 0x07, 0x01, 0x01
        /*0010*/ 	.byte	0x02, 0x03, 0x01, 0x00, 0x02, 0x06, 0x01, 0x00, 0x04, 0x0b, 0x08, 0x00, 0x00, 0x00, 0x00, 0x00
        /*0020*/ 	.byte	0x00, 0x00, 0x00, 0x00


//--------------------- .nv.info._ZN7cutlass13device_kernelINS_4gemm6kernel13GemmUniversalIN4cute5tupleIJiiiiEEENS1_10collective13CollectiveMmaINS1_34MainloopSm90TmaGmmaWarpSpecializedILi3ENS5_IJNS4_1CILi2EEENSA_ILi1EEESC_EEENS1_32KernelTmaWarpSpecializedPingpongEEENS5_IJNSA_ILi64EEENSA_ILi256EEESG_EEENS_10tfloat32_tENS5_IJlSC_lEEESJ_SK_NS4_8TiledMMAINS4_8MMA_AtomIJNS4_4SM904GMMA30MMA_64x256x8_F32TF32TF32_SS_TNILNSO_7ScaleInE1ELSQ_1EEEEEENS4_6LayoutINS5_IJSC_SC_SC_EEENS5_IJNSA_ILi0EEESV_SV_EEEEENS5_IJNS4_10UnderscoreESY_SY_EEEEENS4_13SM90_TMA_LOADENS4_14ComposedLayoutINS4_7SwizzleILi3ELi4ELi3EEENS4_18smem_ptr_flag_bitsILi32EEENST_INS5_IJNSA_ILi8EEENSA_ILi32EEEEEENS5_IJS18_SC_EEEEEEEvNS4_8identityENS4_23SM90_TMA_LOAD_MULTICASTES1C_vS1D_EENS_8epilogue10collective6detail29Sm90TmaWarpSpecializedAdapterINS1H_15DefaultEpilogueISJ_SK_SK_NS1G_6thread17LinearCombinationISJ_Li1EffLNS1L_9ScaleType4KindE0ELNS_15FloatRoundStyleE2ESJ_EENS1_15EpilogueDefaultEEEEEvvEEEEvNT_6ParamsE --------------------------
	.section	.nv.info._ZN7cutlass13device_kernelINS_4gemm6kernel13GemmUniversalIN4cute5tupleIJiiiiEEENS1_10collective13CollectiveMmaINS1_34MainloopSm90TmaGmmaWarpSpecializedILi3ENS5_IJNS4_1CILi2EEENSA_ILi1EEESC_EEENS1_32KernelTmaWarpSpecializedPingpongEEENS5_IJNSA_ILi64EEENSA_ILi256EEESG_EEENS_10tfloat32_tENS5_IJlSC_lEEESJ_SK_NS4_8TiledMMAINS4_8MMA_AtomIJNS4_4SM904GMMA30MMA_64x256x8_F32TF32TF32_SS_TNILNSO_7ScaleInE1ELSQ_1EEEEEENS4_6LayoutINS5_IJSC_SC_SC_EEENS5_IJNSA_ILi0EEESV_SV_EEEEENS5_IJNS4_10UnderscoreESY_SY_EEEEENS4_13SM90_TMA_LOADENS4_14ComposedLayoutINS4_7SwizzleILi3ELi4ELi3EEENS4_18smem_ptr_flag_bitsILi32EEENST_INS5_IJNSA_ILi8EEENSA_ILi32EEEEEENS5_IJS18_SC_EEEEEEEvNS4_8identityENS4_23SM90_TMA_LOAD_MULTICASTES1C_vS1D_EENS_8epilogue10collective6detail29Sm90TmaWarpSpecializedAdapterINS1H_15DefaultEpilogueISJ_SK_SK_NS1G_6thread17LinearCombinationISJ_Li1EffLNS1L_9ScaleType4KindE0ELNS_15FloatRoundStyleE2ESJ_EENS1_15EpilogueDefaultEEEEEvvEEEEvNT_6ParamsE,"",@"SHT_CUDA_INFO"
	.sectionflags	@""
	.align	4


	//----- nvinfo : EIATTR_CUDA_API_VERSION
	.align		4
        /*0000*/ 	.byte	0x04, 0x37
        /*0002*/ 	.short	(.L_21 - .L_20)
.L_20:
        /*0004*/ 	.word	0x00000082


	//----- nvinfo : EIATTR_KPARAM_INFO
	.align		4
.L_21:
        /*0008*/ 	.byte	0x04, 0x17
        /*000a*/ 	.short	(.L_23 - .L_22)
.L_22:
        /*000c*/ 	.word	0x00000000
        /*0010*/ 	.short	0x0000
        /*0012*/ 	.short	0x0070
        /*0014*/ 	.byte	0x00, 0xf0, 0x01, 0x10


	//----- nvinfo : EIATTR_SPARSE_MMA_MASK
	.align		4
.L_23:
        /*0018*/ 	.byte	0x03, 0x50
        /*001a*/ 	.short	0x0000


	//----- nvinfo : EIATTR_MAXREG_COUNT
	.align		4
        /*001c*/ 	.byte	0x03, 0x1b
        /*001e*/ 	.short	0x00a8


	//----- nvinfo : EIATTR_NUM_BARRIERS
	.align		4
        /*0020*/ 	.byte	0x02, 0x4c
        /*0022*/ 	.byte	0x01
	.zero		1


	//----- nvinfo : EIATTR_EXTERNS
	.align		4
        /*0024*/ 	.byte	0x04, 0x0f
        /*0026*/ 	.short	(.L_25 - .L_24)


	//   ....[0]....
	.align		4
.L_24:
        /*0028*/ 	.word	index@(__assertfail)


	//----- nvinfo : EIATTR_ANNOTATIONS
	.align		4
.L_25:
        /*002c*/ 	.byte	0x04, 0x55
        /*002e*/ 	.short	(.L_27 - .L_26)


	//   ....[0]....
.L_26:
        /*0030*/ 	.word	0x00000001
        /*0034*/ 	.byte	0x90, 0x0d, 0x00, 0x00, 0x01, 0x00, 0x00, 0x00, 0x20, 0xa3, 0x00, 0x00, 0x01, 0x00, 0x00, 0x00
        /*0044*/ 	.byte	0x60, 0xb0, 0x00, 0x00


	//----- nvinfo : EIATTR_MERCURY_ISA_VERSION
	.align		4
.L_27:
        /*0048*/ 	.byte	0x03, 0x5f
        /*004a*/ 	.short	0x0101


	//----- nvinfo : EIATTR_INT_WARP_WIDE_INSTR_OFFSETS
	.align		4
        /*004c*/ 	.byte	0x04, 0x31
        /*004e*/ 	.short	(.L_29 - .L_28)


	//   ....[0]....
.L_28:
        /*0050*/ 	.word	0x00000510


	//   ....[1]....
        /*0054*/ 	.word	0x00000540


	//   ....[2]....
        /*0058*/ 	.word	0x00000580


	//   ....[3]....
        /*005c*/ 	.word	0x000006b0


	//   ....[4]....
        /*0060*/ 	.word	0x000006c0


	//   ....[5]....
        /*0064*/ 	.word	0x000006d0


	//   ....[6]....
        /*0068*/ 	.word	0x00000770


	//   ....[7]....
        /*006c*/ 	.word	0x000007b0


	//   ....[8]....
        /*0070*/ 	.word	0x00002460


	//----- nvinfo : EIATTR_COOP_GROUP_MASK_REGIDS
	.align		4
.L_29:
        /*0074*/ 	.byte	0x04, 0x29
        /*0076*/ 	.short	(.L_31 - .L_30)


	//   ....[0]....
.L_30:
        /*0078*/ 	.word	0xffffffff


	//   ....[1]....
        /*007c*/ 	.word	0xffffffff


	//   ....[2]....
        /*0080*/ 	.word	0xffffffff


	//   ....[3]....
        /*0084*/ 	.word	0xffffffff


	//   ....[4]....
        /*0088*/ 	.word	0xffffffff


	//   ....[5]....
        /*008c*/ 	.word	0xffffffff


	//   ....[6]....
        /*0090*/ 	.word	0xffffffff


	//----- nvinfo : EIATTR_COOP_GROUP_INSTR_OFFSETS
	.align		4
.L_31:
        /*0094*/ 	.byte	0x04, 0x28
        /*0096*/ 	.short	(.L_33 - .L_32)


	//   ....[0]....
.L_32:
        /*0098*/ 	.word	0x00000070


	//   ....[1]....
        /*009c*/ 	.word	0x00000080


	//   ....[2]....
        /*00a0*/ 	.word	0x00000140


	//   ....[3]....
        /*00a4*/ 	.word	0x000002d0


	//   ....[4]....
        /*00a8*/ 	.word	0x00000310


	//   ....[5]....
        /*00ac*/ 	.word	0x000006f0


	//   ....[6]....
        /*00b0*/ 	.word	0x00000930


	//----- nvinfo : EIATTR_REG_RECONFIG
	.align		4
.L_33:
        /*00b4*/ 	.byte	0x01, 0x54
	.zero		2


	//----- nvinfo : EIATTR_SYSCALL_OFFSETS
	.align		4
        /*00b8*/ 	.byte	0x04, 0x46
        /*00ba*/ 	.short	(.L_35 - .L_34)


	//   ....[0]....
.L_34:
        /*00bc*/ 	.word	0x000017c0


	//----- nvinfo : EIATTR_MBARRIER_INSTR_OFFSETS
	.align		4
.L_35:
        /*00c0*/ 	.byte	0x04, 0x39
        /*00c2*/ 	.short	(.L_37 - .L_36)


	//   ....[0]....
.L_36:
        /*00c4*/ 	.word	0x00000260
        /*00c8*/ 	.word	0x000000ff
        /*00cc*/ 	.word	0x00000000
        /*00d0*/ 	.short	0x0100
        /*00d2*/ 	.byte	0x08
	.zero		1


	//   ....[1]....
        /*00d4*/ 	.word	0x00000270
        /*00d8*/ 	.word	0x000000ff
        /*00dc*/ 	.word	0x00000018
        /*00e0*/ 	.short	0x0100
        /*00e2*/ 	.byte	0x08
	.zero		1


	//   ....[2]....
        /*00e4*/ 	.word	0x00000280
        /*00e8*/ 	.word	0x000000ff
        /*00ec*/ 	.word	0x00000008
        /*00f0*/ 	.short	0x0100
        /*00f2*/ 	.byte	0x08
	.zero		1


	//   ....[3]....
        /*00f4*/ 	.word	0x00000290
        /*00f8*/ 	.word	0x000000ff
        /*00fc*/ 	.word	0x00000020
        /*0100*/ 	.short	0x0100
        /*0102*/ 	.byte	0x08
	.zero		1


	//   ....[4]....
        /*0104*/ 	.word	0x000002a0
        /*0108*/ 	.word	0x000000ff
        /*010c*/ 	.word	0x00000010
        /*0110*/ 	.short	0x0100
        /*0112*/ 	.byte	0x08
	.zero		1


	//   ....[5]....
        /*0114*/ 	.word	0x000002b0
        /*0118*/ 	.word	0x000000ff
        /*011c*/ 	.word	0x00000028
        /*0120*/ 	.short	0x0100
        /*0122*/ 	.byte	0x08
	.zero		1


	//   ....[6]....
        /*0124*/ 	.word	0x000007e0
        /*0128*/ 	.word	0x000000ff
        /*012c*/ 	.word	0x00000060
        /*0130*/ 	.short	0x0100
        /*0132*/ 	.byte	0x08
	.zero		1


	//   ....[7]....
        /*0134*/ 	.word	0x00000870
        /*0138*/ 	.word	0x000000ff
        /*013c*/ 	.word	0x00000068
        /*0140*/ 	.short	0x0100
        /*0142*/ 	.byte	0x08
	.zero		1


	//   ....[8]....
        /*0144*/ 	.word	0x000008b0
        /*0148*/ 	.word	0x000000ff
        /*014c*/ 	.word	0x00000040
        /*0150*/ 	.short	0x0100
        /*0152*/ 	.byte	0x09
	.zero		1


	//   ....[9]....
        /*0154*/ 	.word	0x000008c0
        /*0158*/ 	.word	0x000000ff
        /*015c*/ 	.word	0x00000048
        /*0160*/ 	.short	0x0100
        /*0162*/ 	.byte	0x09
	.zero		1


	//   ....[10]....
        /*0164*/ 	.word	0x000008d0
        /*0168*/ 	.word	0x000000ff
        /*016c*/ 	.word	0x00000050
        /*0170*/ 	.short	0x0100
        /*0172*/ 	.byte	0x09
	.zero		1


	//   ....[11]....
        /*0174*/ 	.word	0x000008e0
        /*0178*/ 	.word	0x000000ff
        /*017c*/ 	.word	0x00000058
        /*0180*/ 	.short	0x0100
        /*0182*/ 	.byte	0x09
	.zero		1


	//   ....[12]....
        /*0184*/ 	.word	0x000016a0
        /*0188*/ 	.word	0x0000009f
        /*018c*/ 	.word	0x00000000
        /*0190*/ 	.short	0x010a
        /*0192*/ 	.byte	0x2a
	.zero		1


	//   ....[13]....
        /*0194*/ 	.word	0x00001840
        /*0198*/ 	.word	0x00000003
        /*019c*/ 	.word	0x00000000
        /*01a0*/ 	.short	0x010a
        /*01a2*/ 	.byte	0x3f
	.zero		1


	//   ....[14]....
        /*01a4*/ 	.word	0x000018a0
        /*01a8*/ 	.word	0x00000003
        /*01ac*/ 	.word	0x00000000
        /*01b0*/ 	.short	0x010a
        /*01b2*/ 	.byte	0x3f
	.zero		1


	//   ....[15]....
        /*01b4*/ 	.word	0x00001e30
        /*01b8*/ 	.word	0x000000ff
        /*01bc*/ 	.word	0x00000000
        /*01c0*/ 	.short	0x010a
        /*01c2*/ 	.byte	0x07
	.zero		1


	//   ....[16]....
        /*01c4*/ 	.word	0x00001e70
        /*01c8*/ 	.word	0x000000ff
        /*01cc*/ 	.word	0x00000000
        /*01d0*/ 	.short	0x010a
        /*01d2*/ 	.byte	0x07
	.zero		1


	//   ....[17]....
        /*01d4*/ 	.word	0x00002300
        /*01d8*/ 	.word	0x00000005
        /*01dc*/ 	.word	0x00000000
        /*01e0*/ 	.short	0x0101
        /*01e2*/ 	.byte	0x3f
	.zero		1


	//   ....[18]....
        /*01e4*/ 	.word	0x00002400
        /*01e8*/ 	.word	0x000000a0
        /*01ec*/ 	.word	0x00000000
        /*01f0*/ 	.short	0x0101
        /*01f2*/ 	.byte	0x2d
	.zero		1


	//   ....[19]....
        /*01f4*/ 	.word	0x00002500
        /*01f8*/ 	.word	0x00000003
        /*01fc*/ 	.word	0x00000000
        /*0200*/ 	.short	0x0101
        /*0202*/ 	.byte	0x3f
	.zero		1


	//   ....[20]....
        /*0204*/ 	.word	0x000025c0
        /*0208*/ 	.word	0x0000009f
        /*020c*/ 	.word	0x00000010
        /*0210*/ 	.short	0x010a
        /*0212*/ 	.byte	0x2a
	.zero		1


	//   ....[21]....
        /*0214*/ 	.word	0x0000a340
        /*0218*/ 	.word	0x000000a2
        /*021c*/ 	.word	0x00000000
        /*0220*/ 	.short	0x0101
        /*0222*/ 	.byte	0x2d
	.zero		1


	//   ....[22]....
        /*0224*/ 	.word	0x0000ace0
        /*0228*/ 	.word	0x0000000c
        /*022c*/ 	.word	0x00000018
        /*0230*/ 	.short	0x010a
        /*0232*/ 	.byte	0x3f
	.zero		1


	//   ....[23]....
        /*0234*/ 	.word	0x0000b170
        /*0238*/ 	.word	0x00000005
        /*023c*/ 	.word	0x00000068
        /*0240*/ 	.short	0x0101
        /*0242*/ 	.byte	0x3f
	.zero		1


	//   ....[24]....
        /*0244*/ 	.word	0x0000b900
        /*0248*/ 	.word	0x00000009
        /*024c*/ 	.word	0x00000000
        /*0250*/ 	.short	0x010a
        /*0252*/ 	.byte	0x3f
	.zero		1


	//   ....[25]....
        /*0254*/ 	.word	0x0000b980
        /*0258*/ 	.word	0x00000006
        /*025c*/ 	.word	0x00000000
        /*0260*/ 	.short	0x010a
        /*0262*/ 	.byte	0x3f
	.zero		1


	//   ....[26]....
        /*0264*/ 	.word	0x0000ba10
        /*0268*/ 	.word	0x00000003
        /*026c*/ 	.word	0x00000000
        /*0270*/ 	.short	0x010a
        /*0272*/ 	.byte	0x3f
	.zero		1


	//   ....[27]....
        /*0274*/ 	.word	0x0000ba70
        /*0278*/ 	.word	0x000000a1
        /*027c*/ 	.word	0x00000000
        /*0280*/ 	.short	0x010a
        /*0282*/ 	.byte	0x3f
	.zero		1


	//   ....[28]....
        /*0284*/ 	.word	0x0000bac0
        /*0288*/ 	.word	0x00000003
        /*028c*/ 	.word	0x00000000
        /*0290*/ 	.short	0x010a
        /*0292*/ 	.byte	0x3f
	.zero		1


	//   ....[29]....
        /*0294*/ 	.word	0x0000bb20
        /*0298*/ 	.word	0x00000005
        /*029c*/ 	.word	0x00000000
        /*02a0*/ 	.short	0x010a
        /*02a2*/ 	.byte	0x3f
	.zero		1


	//   ....[30]....
        /*02a4*/ 	.word	0x0000bb70
        /*02a8*/ 	.word	0x000000a1
        /*02ac*/ 	.word	0x00000010
        /*02b0*/ 	.short	0x010a
        /*02b2*/ 	.byte	0x3f
	.zero		1


	//   ....[31]....
        /*02b4*/ 	.word	0x0000bc40
        /*02b8*/ 	.word	0x0000000c
        /*02bc*/ 	.word	0x00000018
        /*02c0*/ 	.short	0x010a
        /*02c2*/ 	.byte	0x3f
	.zero		1


	//   ....[32]....
        /*02c4*/ 	.word	0x0000bd10
        /*02c8*/ 	.word	0x00000009
        /*02cc*/ 	.word	0x00000000
        /*02d0*/ 	.short	0x010a
        /*02d2*/ 	.byte	0x3f
	.zero		1


	//   ....[33]....
        /*02d4*/ 	.word	0x0000bd60
        /*02d8*/ 	.word	0x00000006
        /*02dc*/ 	.word	0x00000000
        /*02e0*/ 	.short	0x010a
        /*02e2*/ 	.byte	0x3f
	.zero		1


	//----- nvinfo : EIATTR_NUM_MBARRIERS
	.align		4
.L_37:
        /*02e4*/ 	.byte	0x03, 0x38
        /*02e6*/ 	.short	0x000c


	//----- nvinfo : EIATTR_EXIT_INSTR_OFFSETS
	.align		4
        /*02e8*/ 	.byte	0x04, 0x1c
        /*02ea*/ 	.short	(.L_39 - .L_38)


	//   ....[0]....
.L_38:
        /*02ec*/ 	.word	0x000013d0


	//   ....[1]....
        /*02f0*/ 	.word	0x00001430


	//   ....[2]....
        /*02f4*/ 	.word	0x0000a9d0


	//   ....[3]....
        /*02f8*/ 	.word	0x0000aa00


	//   ....[4]....
        /*02fc*/ 	.word	0x0000ba60


	//----- nvinfo : EIATTR_MAX_THREADS
	.align		4
.L_39:
        /*0300*/ 	.byte	0x04, 0x05
        /*0302*/ 	.short	(.L_41 - .L_40)
.L_40:
        /*0304*/ 	.word	0x00000180
        /*0308*/ 	.word	0x00000001
        /*030c*/ 	.word	0x00000001


	//----- nvinfo : EIATTR_CRS_STACK_SIZE
	.align		4
.L_41:
        /*0310*/ 	.byte	0x04, 0x1e
        /*0312*/ 	.short	(.L_43 - .L_42)
.L_42:
        /*0314*/ 	.word	0x00000000


	//----- nvinfo : EIATTR_CBANK_PARAM_SIZE
	.align		4
.L_43:
        /*0318*/ 	.byte	0x03, 0x19
        /*031a*/ 	.short	0x0470


	//----- nvinfo : EIATTR_PARAM_CBANK
	.align		4
        /*031c*/ 	.byte	0x04, 0x0a
        /*031e*/ 	.short	(.L_45 - .L_44)
	.align		4
.L_44:
        /*0320*/ 	.word	index@(.nv.constant0._ZN7cutlass13device_kernelINS_4gemm6kernel13GemmUniversalIN4cute5tupleIJiiiiEEENS1_10collective13CollectiveMmaINS1_34MainloopSm90TmaGmmaWarpSpecializedILi3ENS5_IJNS4_1CILi2EEENSA_ILi1EEESC_EEENS1_32KernelTmaWarpSpecializedPingpongEEENS5_IJNSA_ILi64EEENSA_ILi256EEESG_EEENS_10tfloat32_tENS5_IJlSC_lEEESJ_SK_NS4_8TiledMMAINS4_8MMA_AtomIJNS4_4SM904GMMA30MMA_64x256x8_F32TF32TF32_SS_TNILNSO_7ScaleInE1ELSQ_1EEEEEENS4_6LayoutINS5_IJSC_SC_SC_EEENS5_IJNSA_ILi0EEESV_SV_EEEEENS5_IJNS4_10UnderscoreESY_SY_EEEEENS4_13SM90_TMA_LOADENS4_14ComposedLayoutINS4_7SwizzleILi3ELi4ELi3EEENS4_18smem_ptr_flag_bitsILi32EEENST_INS5_IJNSA_ILi8EEENSA_ILi32EEEEEENS5_IJS18_SC_EEEEEEEvNS4_8identityENS4_23SM90_TMA_LOAD_MULTICASTES1C_vS1D_EENS_8epilogue10collective6detail29Sm90TmaWarpSpecializedAdapterINS1H_15DefaultEpilogueISJ_SK_SK_NS1G_6thread17LinearCombinationISJ_Li1EffLNS1L_9ScaleType4KindE0ELNS_15FloatRoundStyleE2ESJ_EENS1_15EpilogueDefaultEEEEEvvEEEEvNT_6ParamsE)
        /*0324*/ 	.short	0x0210
        /*0326*/ 	.short	0x0470


	//----- nvinfo : EIATTR_SW_WAR
	.align		4
.L_45:
        /*0328*/ 	.byte	0x04, 0x36
        /*032a*/ 	.short	(.L_47 - .L_46)
.L_46:
        /*032c*/ 	.word	0x00000008
.L_47:


//--------------------- .nv.callgraph             --------------------------
	.section	.nv.callgraph,"",@"SHT_CUDA_CALLGRAPH"
	.align	4
	.sectionentsize	8
	.align		4
        /*0000*/ 	.word	0x00000000
	.align		4
        /*0004*/ 	.word	0xffffffff
	.align		4
        /*0008*/ 	.word	index@(_ZN7cutlass13device_kernelINS_4gemm6kernel13GemmUniversalIN4cute5tupleIJiiiiEEENS1_10collective13CollectiveMmaINS1_34MainloopSm90TmaGmmaWarpSpecializedILi3ENS5_IJNS4_1CILi2EEENSA_ILi1EEESC_EEENS1_32KernelTmaWarpSpecializedPingpongEEENS5_IJNSA_ILi64EEENSA_ILi256EEESG_EEENS_10tfloat32_tENS5_IJlSC_lEEESJ_SK_NS4_8TiledMMAINS4_8MMA_AtomIJNS4_4SM904GMMA30MMA_64x256x8_F32TF32TF32_SS_TNILNSO_7ScaleInE1ELSQ_1EEEEEENS4_6LayoutINS5_IJSC_SC_SC_EEENS5_IJNSA_ILi0EEESV_SV_EEEEENS5_IJNS4_10UnderscoreESY_SY_EEEEENS4_13SM90_TMA_LOADENS4_14ComposedLayoutINS4_7SwizzleILi3ELi4ELi3EEENS4_18smem_ptr_flag_bitsILi32EEENST_INS5_IJNSA_ILi8EEENSA_ILi32EEEEEENS5_IJS18_SC_EEEEEEEvNS4_8identityENS4_23SM90_TMA_LOAD_MULTICASTES1C_vS1D_EENS_8epilogue10collective6detail29Sm90TmaWarpSpecializedAdapterINS1H_15DefaultEpilogueISJ_SK_SK_NS1G_6thread17LinearCombinationISJ_Li1EffLNS1L_9ScaleType4KindE0ELNS_15FloatRoundStyleE2ESJ_EENS1_15EpilogueDefaultEEEEEvvEEEEvNT_6ParamsE)
	.align		4
        /*000c*/ 	.word	index@(__assertfail)
	.align		4
        /*0010*/ 	.word	0x00000000
	.align		4
        /*0014*/ 	.word	0xfffffffe
	.align		4
        /*0018*/ 	.word	0x00000000
	.align		4
        /*001c*/ 	.word	0xfffffffd
	.align		4
        /*0020*/ 	.word	0x00000000
	.align		4
        /*0024*/ 	.word	0xfffffffc


//--------------------- .nv.constant4             --------------------------
	.section	.nv.constant4,"a",@progbits
	.align	8
	.align		8
.nv.constant4:
        /*0000*/ 	.dword	__assertfail
	.align		8
        /*0008*/ 	.dword	__unnamed_1
	.align		8
        /*0010*/ 	.dword	_ZN39_INTERNAL_84a2ccac_4_k_cu_523c6608_65754cuda3std3__45__cpo5beginE
	.align		8
        /*0018*/ 	.dword	_ZN39_INTERNAL_84a2ccac_4_k_cu_523c6608_65754cuda3std3__45__cpo3endE
	.align		8
        /*0020*/ 	.dword	_ZN39_INTERNAL_84a2ccac_4_k_cu_523c6608_65754cuda3std3__45__cpo6cbeginE
	.align		8
        /*0028*/ 	.dword	_ZN39_INTERNAL_84a2ccac_4_k_cu_523c6608_65754cuda3std3__45__cpo4cendE
	.align		8
        /*0030*/ 	.dword	_ZN39_INTERNAL_84a2ccac_4_k_cu_523c6608_65754cuda3std3__441_GLOBAL__N__84a2ccac_4_k_cu_523c6608_65756ignoreE
	.align		8
        /*0038*/ 	.dword	_ZN39_INTERNAL_84a2ccac_4_k_cu_523c6608_65754cuda3std3__419piecewise_constructE
	.align		8
        /*0040*/ 	.dword	_ZN39_INTERNAL_84a2ccac_4_k_cu_523c6608_65754cuda3std3__48in_placeE
	.align		8
        /*0048*/ 	.dword	_ZN39_INTERNAL_84a2ccac_4_k_cu_523c6608_65754cuda3std6ranges3__45__cpo4swapE
	.align		8
        /*0050*/ 	.dword	_ZN39_INTERNAL_84a2ccac_4_k_cu_523c6608_65754cuda3std6ranges3__45__cpo9iter_moveE
	.align		8
        /*0058*/ 	.dword	_ZN39_INTERNAL_84a2ccac_4_k_cu_523c6608_65754cute7productE
	.align		8
        /*0060*/ 	.dword	_ZN39_INTERNAL_84a2ccac_4_k_cu_523c6608_65754cute1_E
	.align		8
        /*0068*/ 	.dword	$str$22
	.align		8
        /*0070*/ 	.dword	$str$23


//--------------------- .text._ZN7cutlass13device_kernelINS_4gemm6kernel13GemmUniversalIN4cute5tupleIJiiiiEEENS1_10collective13CollectiveMmaINS1_34MainloopSm90TmaGmmaWarpSpecializedILi3ENS5_IJNS4_1CILi2EEENSA_ILi1EEESC_EEENS1_32KernelTmaWarpSpecializedPingpongEEENS5_IJNSA_ILi64EEENSA_ILi256EEESG_EEENS_10tfloat32_tENS5_IJlSC_lEEESJ_SK_NS4_8TiledMMAINS4_8MMA_AtomIJNS4_4SM904GMMA30MMA_64x256x8_F32TF32TF32_SS_TNILNSO_7ScaleInE1ELSQ_1EEEEEENS4_6LayoutINS5_IJSC_SC_SC_EEENS5_IJNSA_ILi0EEESV_SV_EEEEENS5_IJNS4_10UnderscoreESY_SY_EEEEENS4_13SM90_TMA_LOADENS4_14ComposedLayoutINS4_7SwizzleILi3ELi4ELi3EEENS4_18smem_ptr_flag_bitsILi32EEENST_INS5_IJNSA_ILi8EEENSA_ILi32EEEEEENS5_IJS18_SC_EEEEEEEvNS4_8identityENS4_23SM90_TMA_LOAD_MULTICASTES1C_vS1D_EENS_8epilogue10collective6detail29Sm90TmaWarpSpecializedAdapterINS1H_15DefaultEpilogueISJ_SK_SK_NS1G_6thread17LinearCombinationISJ_Li1EffLNS1L_9ScaleType4KindE0ELNS_15FloatRoundStyleE2ESJ_EENS1_15EpilogueDefaultEEEEEvvEEEEvNT_6ParamsE --------------------------
	.section	.text._ZN7cutlass13device_kernelINS_4gemm6kernel13GemmUniversalIN4cute5tupleIJiiiiEEENS1_10collective13CollectiveMmaINS1_34MainloopSm90TmaGmmaWarpSpecializedILi3ENS5_IJNS4_1CILi2EEENSA_ILi1EEESC_EEENS1_32KernelTmaWarpSpecializedPingpongEEENS5_IJNSA_ILi64EEENSA_ILi256EEESG_EEENS_10tfloat32_tENS5_IJlSC_lEEESJ_SK_NS4_8TiledMMAINS4_8MMA_AtomIJNS4_4SM904GMMA30MMA_64x256x8_F32TF32TF32_SS_TNILNSO_7ScaleInE1ELSQ_1EEEEEENS4_6LayoutINS5_IJSC_SC_SC_EEENS5_IJNSA_ILi0EEESV_SV_EEEEENS5_IJNS4_10UnderscoreESY_SY_EEEEENS4_13SM90_TMA_LOADENS4_14ComposedLayoutINS4_7SwizzleILi3ELi4ELi3EEENS4_18smem_ptr_flag_bitsILi32EEENST_INS5_IJNSA_ILi8EEENSA_ILi32EEEEEENS5_IJS18_SC_EEEEEEEvNS4_8identityENS4_23SM90_TMA_LOAD_MULTICASTES1C_vS1D_EENS_8epilogue10collective6detail29Sm90TmaWarpSpecializedAdapterINS1H_15DefaultEpilogueISJ_SK_SK_NS1G_6thread17LinearCombinationISJ_Li1EffLNS1L_9ScaleType4KindE0ELNS_15FloatRoundStyleE2ESJ_EENS1_15EpilogueDefaultEEEEEvvEEEEvNT_6ParamsE,"ax",@progbits
	.align	128
.text._ZN7cutlass13device_kernelINS_4gemm6kernel13GemmUniversalIN4cute5tupleIJiiiiEEENS1_10collective13CollectiveMmaINS1_34MainloopSm90TmaGmmaWarpSpecializedILi3ENS5_IJNS4_1CILi2EEENSA_ILi1EEESC_EEENS1_32KernelTmaWarpSpecializedPingpongEEENS5_IJNSA_ILi64EEENSA_ILi256EEESG_EEENS_10tfloat32_tENS5_IJlSC_lEEESJ_SK_NS4_8TiledMMAINS4_8MMA_AtomIJNS4_4SM904GMMA30MMA_64x256x8_F32TF32TF32_SS_TNILNSO_7ScaleInE1ELSQ_1EEEEEENS4_6LayoutINS5_IJSC_SC_SC_EEENS5_IJNSA_ILi0EEESV_SV_EEEEENS5_IJNS4_10UnderscoreESY_SY_EEEEENS4_13SM90_TMA_LOADENS4_14ComposedLayoutINS4_7SwizzleILi3ELi4ELi3EEENS4_18smem_ptr_flag_bitsILi32EEENST_INS5_IJNSA_ILi8EEENSA_ILi32EEEEEENS5_IJS18_SC_EEEEEEEvNS4_8identityENS4_23SM90_TMA_LOAD_MULTICASTES1C_vS1D_EENS_8epilogue10collective6detail29Sm90TmaWarpSpecializedAdapterINS1H_15DefaultEpilogueISJ_SK_SK_NS1G_6thread17LinearCombinationISJ_Li1EffLNS1L_9ScaleType4KindE0ELNS_15FloatRoundStyleE2ESJ_EENS1_15EpilogueDefaultEEEEEvvEEEEvNT_6ParamsE:
        .type           _ZN7cutlass13device_kernelINS_4gemm6kernel13GemmUniversalIN4cute5tupleIJiiiiEEENS1_10collective13CollectiveMmaINS1_34MainloopSm90TmaGmmaWarpSpecializedILi3ENS5_IJNS4_1CILi2EEENSA_ILi1EEESC_EEENS1_32KernelTmaWarpSpecializedPingpongEEENS5_IJNSA_ILi64EEENSA_ILi256EEESG_EEENS_10tfloat32_tENS5_IJlSC_lEEESJ_SK_NS4_8TiledMMAINS4_8MMA_AtomIJNS4_4SM904GMMA30MMA_64x256x8_F32TF32TF32_SS_TNILNSO_7ScaleInE1ELSQ_1EEEEEENS4_6LayoutINS5_IJSC_SC_SC_EEENS5_IJNSA_ILi0EEESV_SV_EEEEENS5_IJNS4_10UnderscoreESY_SY_EEEEENS4_13SM90_TMA_LOADENS4_14ComposedLayoutINS4_7SwizzleILi3ELi4ELi3EEENS4_18smem_ptr_flag_bitsILi32EEENST_INS5_IJNSA_ILi8EEENSA_ILi32EEEEEENS5_IJS18_SC_EEEEEEEvNS4_8identityENS4_23SM90_TMA_LOAD_MULTICASTES1C_vS1D_EENS_8epilogue10collective6detail29Sm90TmaWarpSpecializedAdapterINS1H_15DefaultEpilogueISJ_SK_SK_NS1G_6thread17LinearCombinationISJ_Li1EffLNS1L_9ScaleType4KindE0ELNS_15FloatRoundStyleE2ESJ_EENS1_15EpilogueDefaultEEEEEvvEEEEvNT_6ParamsE,@function
        .size           _ZN7cutlass13device_kernelINS_4gemm6kernel13GemmUniversalIN4cute5tupleIJiiiiEEENS1_10collective13CollectiveMmaINS1_34MainloopSm90TmaGmmaWarpSpecializedILi3ENS5_IJNS4_1CILi2EEENSA_ILi1EEESC_EEENS1_32KernelTmaWarpSpecializedPingpongEEENS5_IJNSA_ILi64EEENSA_ILi256EEESG_EEENS_10tfloat32_tENS5_IJlSC_lEEESJ_SK_NS4_8TiledMMAINS4_8MMA_AtomIJNS4_4SM904GMMA30MMA_64x256x8_F32TF32TF32_SS_TNILNSO_7ScaleInE1ELSQ_1EEEEEENS4_6LayoutINS5_IJSC_SC_SC_EEENS5_IJNSA_ILi0EEESV_SV_EEEEENS5_IJNS4_10UnderscoreESY_SY_EEEEENS4_13SM90_TMA_LOADENS4_14ComposedLayoutINS4_7SwizzleILi3ELi4ELi3EEENS4_18smem_ptr_flag_bitsILi32EEENST_INS5_IJNSA_ILi8EEENSA_ILi32EEEEEENS5_IJS18_SC_EEEEEEEvNS4_8identityENS4_23SM90_TMA_LOAD_MULTICASTES1C_vS1D_EENS_8epilogue10collective6detail29Sm90TmaWarpSpecializedAdapterINS1H_15DefaultEpilogueISJ_SK_SK_NS1G_6thread17LinearCombinationISJ_Li1EffLNS1L_9ScaleType4KindE0ELNS_15FloatRoundStyleE2ESJ_EENS1_15EpilogueDefaultEEEEEvvEEEEvNT_6ParamsE,(.L_x_327 - _ZN7cutlass13device_kernelINS_4gemm6kernel13GemmUniversalIN4cute5tupleIJiiiiEEENS1_10collective13CollectiveMmaINS1_34MainloopSm90TmaGmmaWarpSpecializedILi3ENS5_IJNS4_1CILi2EEENSA_ILi1EEESC_EEENS1_32KernelTmaWarpSpecializedPingpongEEENS5_IJNSA_ILi64EEENSA_ILi256EEESG_EEENS_10tfloat32_tENS5_IJlSC_lEEESJ_SK_NS4_8TiledMMAINS4_8MMA_AtomIJNS4_4SM904GMMA30MMA_64x256x8_F32TF32TF32_SS_TNILNSO_7ScaleInE1ELSQ_1EEEEEENS4_6LayoutINS5_IJSC_SC_SC_EEENS5_IJNSA_ILi0EEESV_SV_EEEEENS5_IJNS4_10UnderscoreESY_SY_EEEEENS4_13SM90_TMA_LOADENS4_14ComposedLayoutINS4_7SwizzleILi3ELi4ELi3EEENS4_18smem_ptr_flag_bitsILi32EEENST_INS5_IJNSA_ILi8EEENSA_ILi32EEEEEENS5_IJS18_SC_EEEEEEEvNS4_8identityENS4_23SM90_TMA_LOAD_MULTICASTES1C_vS1D_EENS_8epilogue10collective6detail29Sm90TmaWarpSpecializedAdapterINS1H_15DefaultEpilogueISJ_SK_SK_NS1G_6thread17LinearCombinationISJ_Li1EffLNS1L_9ScaleType4KindE0ELNS_15FloatRoundStyleE2ESJ_EENS1_15EpilogueDefaultEEEEEvvEEEEvNT_6ParamsE)
        .other          _ZN7cutlass13device_kernelINS_4gemm6kernel13GemmUniversalIN4cute5tupleIJiiiiEEENS1_10collective13CollectiveMmaINS1_34MainloopSm90TmaGmmaWarpSpecializedILi3ENS5_IJNS4_1CILi2EEENSA_ILi1EEESC_EEENS1_32KernelTmaWarpSpecializedPingpongEEENS5_IJNSA_ILi64EEENSA_ILi256EEESG_EEENS_10tfloat32_tENS5_IJlSC_lEEESJ_SK_NS4_8TiledMMAINS4_8MMA_AtomIJNS4_4SM904GMMA30MMA_64x256x8_F32TF32TF32_SS_TNILNSO_7ScaleInE1ELSQ_1EEEEEENS4_6LayoutINS5_IJSC_SC_SC_EEENS5_IJNSA_ILi0EEESV_SV_EEEEENS5_IJNS4_10UnderscoreESY_SY_EEEEENS4_13SM90_TMA_LOADENS4_14ComposedLayoutINS4_7SwizzleILi3ELi4ELi3EEENS4_18smem_ptr_flag_bitsILi32EEENST_INS5_IJNSA_ILi8EEENSA_ILi32EEEEEENS5_IJS18_SC_EEEEEEEvNS4_8identityENS4_23SM90_TMA_LOAD_MULTICASTES1C_vS1D_EENS_8epilogue10collective6detail29Sm90TmaWarpSpecializedAdapterINS1H_15DefaultEpilogueISJ_SK_SK_NS1G_6thread17LinearCombinationISJ_Li1EffLNS1L_9ScaleType4KindE0ELNS_15FloatRoundStyleE2ESJ_EENS1_15EpilogueDefaultEEEEEvvEEEEvNT_6ParamsE,@"STO_CUDA_ENTRY STV_DEFAULT"
_ZN7cutlass13device_kernelINS_4gemm6kernel13GemmUniversalIN4cute5tupleIJiiiiEEENS1_10collective13CollectiveMmaINS1_34MainloopSm90TmaGmmaWarpSpecializedILi3ENS5_IJNS4_1CILi2EEENSA_ILi1EEESC_EEENS1_32KernelTmaWarpSpecializedPingpongEEENS5_IJNSA_ILi64EEENSA_ILi256EEESG_EEENS_10tfloat32_tENS5_IJlSC_lEEESJ_SK_NS4_8TiledMMAINS4_8MMA_AtomIJNS4_4SM904GMMA30MMA_64x256x8_F32TF32TF32_SS_TNILNSO_7ScaleInE1ELSQ_1EEEEEENS4_6LayoutINS5_IJSC_SC_SC_EEENS5_IJNSA_ILi0EEESV_SV_EEEEENS5_IJNS4_10UnderscoreESY_SY_EEEEENS4_13SM90_TMA_LOADENS4_14ComposedLayoutINS4_7SwizzleILi3ELi4ELi3EEENS4_18smem_ptr_flag_bitsILi32EEENST_INS5_IJNSA_ILi8EEENSA_ILi32EEEEEENS5_IJS18_SC_EEEEEEEvNS4_8identityENS4_23SM90_TMA_LOAD_MULTICASTES1C_vS1D_EENS_8epilogue10collective6detail29Sm90TmaWarpSpecializedAdapterINS1H_15DefaultEpilogueISJ_SK_SK_NS1G_6thread17LinearCombinationISJ_Li1EffLNS1L_9ScaleType4KindE0ELNS_15FloatRoundStyleE2ESJ_EENS1_15EpilogueDefaultEEEEEvvEEEEvNT_6ParamsE:
[----:B------:R-:W0:Y:S02]  /*0000*/  LDC R1, c[0x0][0x28] ;  /* 0x00000a00ff017b82 */ /* 0x000e240000000800 */
[----:B0-----:R-:W-:Y:S01]  /*0010*/  VIADD R1, R1, 0xfffffff8 ;  /* 0xfffffff801017836 */ /* 0x001fe20000000000 */
[----:B------:R-:W0:Y:S01]  /*0020*/  S2R R4, SR_TID.X ;  /* 0x0000000000047919 */ /* 0x000e220000002100 */
[----:B------:R-:W-:Y:S01]  /*0030*/  ELECT P0, URZ, PT ;  /* 0x00000000003f782f */ /* 0x000fe20003800000 */
[----:B------:R-:W-:Y:S01]  /*0040*/  BSSY B0, `(.L_x_0) ;  /* 0x000000f000007945 */ /* 0x000fe20003800000 */
[--C-:B0-----:R-:W-:Y:S02]  /*0050*/  SHF.R.U32.HI R2, RZ, 0x5, R4.reuse ;  /* 0x00000005ff027819 */ /* 0x101fe40000011604 */
[----:B------:R-:W-:-:S03]  /*0060*/  SHF.R.U32.HI R7, RZ, 0x7, R4 ;  /* 0x00000007ff077819 */ /* 0x000fc60000011604 */
[----:B------:R-:W0:Y:S04]  /*0070*/  SHFL.IDX PT, R5, R2, RZ, 0x1f ;  /* 0x00001fff02057589 */ /* 0x000e2800000e0000 */
[----:B------:R1:W2:Y:S01]  /*0080*/  SHFL.IDX PT, R10, R7, RZ, 0x1f ;  /* 0x00001fff070a7589 */ /* 0x0002a200000e0000 */
[----:B0-----:R-:W-:-:S13]  /*0090*/  ISETP.NE.OR P0, PT, R5, RZ, !P0 ;  /* 0x000000ff0500720c */ /* 0x001fda0004705670 */
[----:B-12---:R-:W-:Y:S05]  /*00a0*/  @P0 BRA `(.L_x_1) ;  /* 0x0000000000200947 */ /* 0x006fea0003800000 */
[----:B------:R-:W-:Y:S02]  /*00b0*/  ULDC.64 UR4, c[0x0][0x198] ;  /* 0x0000660000047ab9 */ /* 0x000fe40000000a00 */
[----:B------:R-:W-:Y:S02]  /*00c0*/  UIADD3 UR6, UP0, UR4, 0xf0, URZ ;  /* 0x000000f004067890 */ /* 0x000fe4000ff1e03f */
[----:B------:R-:W-:Y:S02]  /*00d0*/  UIADD3 UR4, UP1, UR4, 0x1f0, URZ ;  /* 0x000001f004047890 */ /* 0x000fe4000ff3e03f */
[----:B------:R-:W-:Y:S02]  /*00e0*/  UIADD3.X UR7, URZ, UR5, URZ, UP0, !UPT ;  /* 0x000000053f077290 */ /* 0x000fe400087fe43f */
[----:B------:R-:W-:-:S07]  /*00f0*/  UIADD3.X UR5, URZ, UR5, URZ, UP1, !UPT ;  /* 0x000000053f057290 */ /* 0x000fce0008ffe43f */
[----:B------:R0:W-:Y:S02]  /*0100*/  UTMACCTL.PF [UR6] ;  /* 0x00000000060079b9 */ /* 0x0001e40008040000 */
[----:B------:R0:W-:Y:S02]  /*0110*/  UTMACCTL.PF [UR4] ;  /* 0x00000000040079b9 */ /* 0x0001e40008040000 */
[----:B0-----:R-:W-:Y:S01]  /*0120*/  NOP ;  /* 0x0000000000007918 */ /* 0x001fe20000000000 */
.L_x_1:
[----:B------:R-:W-:Y:S05]  /*0130*/  BSYNC B0 ;  /* 0x0000000000007941 */ /* 0x000fea0003800000 */
.L_x_0:
[----:B------:R-:W0:Y:S01]  /*0140*/  SHFL.IDX PT, R8, R2, RZ, 0x1f ;  /* 0x00001fff02087589 */ /* 0x000e2200000e0000 */
[----:B------:R-:W-:-:S04]  /*0150*/  SHF.R.S32.HI R3, RZ, 0x1f, R4 ;  /* 0x0000001fff037819 */ /* 0x000fc80000011404 */
[----:B------:R-:W-:Y:S02]  /*0160*/  LEA.HI R3, R3, R4, RZ, 0x7 ;  /* 0x0000000403037211 */ /* 0x000fe400078f38ff */
[----:B0-----:R-:W-:-:S13]  /*0170*/  ISETP.NE.AND P0, PT, R8, RZ, PT ;  /* 0x000000ff0800720c */ /* 0x001fda0003f05270 */
[----:B------:R-:W-:Y:S05]  /*0180*/  @P0 BRA `(.L_x_2) ;  /* 0x0000000000500947 */ /* 0x000fea0003800000 */
[----:B------:R-:W0:Y:S01]  /*0190*/  S2UR UR8, SR_CgaCtaId ;  /* 0x00000000000879c3 */ /* 0x000e220000008800 */
[----:B------:R-:W-:Y:S01]  /*01a0*/  UMOV UR4, 0x400 ;  /* 0x0000040000047882 */ /* 0x000fe20000000000 */
[----:B------:R-:W-:Y:S01]  /*01b0*/  UMOV UR5, 0x1 ;  /* 0x0000000100057882 */ /* 0x000fe20000000000 */
[----:B------:R-:W-:Y:S01]  /*01c0*/  UMOV UR6, 0x2 ;  /* 0x0000000200067882 */ /* 0x000fe20000000000 */
[----:B------:R-:W-:Y:S01]  /*01d0*/  ELECT P0, URZ, PT ;  /* 0x00000000003f782f */ /* 0x000fe20003800000 */
[----:B------:R-:W-:-:S04]  /*01e0*/  UIADD3 UR6, -UR6, 0x100000, URZ ;  /* 0x0010000006067890 */ /* 0x000fc8000fffe13f */
[----:B------:R-:W-:Y:S02]  /*01f0*/  USHF.L.U32 UR7, UR6, 0xb, URZ ;  /* 0x0000000b06077899 */ /* 0x000fe4000800063f */
[----:B------:R-:W-:Y:S02]  /*0200*/  USHF.L.U32 UR6, UR6, 0x1, URZ ;  /* 0x0000000106067899 */ /* 0x000fe4000800063f */
[----:B0-----:R-:W-:Y:S02]  /*0210*/  ULEA UR8, UR8, UR4, 0x18 ;  /* 0x0000000408087291 */ /* 0x001fe4000f8ec03f */
[----:B------:R-:W-:-:S04]  /*0220*/  UIADD3 UR4, -UR5, 0x100000, URZ ;  /* 0x0010000005047890 */ /* 0x000fc8000fffe13f */
[----:B------:R-:W-:Y:S02]  /*0230*/  USHF.L.U32 UR5, UR4, 0xb, URZ ;  /* 0x0000000b04057899 */ /* 0x000fe4000800063f */
[----:B------:R-:W-:Y:S01]  /*0240*/  USHF.L.U32 UR4, UR4, 0x1, URZ ;  /* 0x0000000104047899 */ /* 0x000fe2000800063f */
[----:B------:R-:W0:Y:S11]  /*0250*/  FENCE.VIEW.ASYNC.S ;  /* 0x00000000000073c6 */ /* 0x000e360000000000 */
[----:B0-----:R0:W1:Y:S01]  /*0260*/  SYNCS.EXCH.64 URZ, [UR8], UR4 ;  /* 0x00000004083f75b2 */ /* 0x0010620008000100 */
[----:B------:R0:W2:Y:S01]  /*0270*/  SYNCS.EXCH.64 URZ, [UR8+0x18], UR6 ;  /* 0x00001806083f75b2 */ /* 0x0000a20008000100 */
[----:B------:R0:W3:Y:S01]  /*0280*/  SYNCS.EXCH.64 URZ, [UR8+0x8], UR4 ;  /* 0x00000804083f75b2 */ /* 0x0000e20008000100 */
[----:B------:R0:W4:Y:S01]  /*0290*/  SYNCS.EXCH.64 URZ, [UR8+0x20], UR6 ;  /* 0x00002006083f75b2 */ /* 0x0001220008000100 */
[----:B------:R0:W0:Y:S01]  /*02a0*/  SYNCS.EXCH.64 URZ, [UR8+0x10], UR4 ;  /* 0x00001004083f75b2 */ /* 0x0000220008000100 */
[----:B------:R0:W0:Y:S01]  /*02b0*/  SYNCS.EXCH.64 URZ, [UR8+0x28], UR6 ;  /* 0x00002806083f75b2 */ /* 0x0000220008000100 */
[----:B------:R-:W-:Y:S01]  /*02c0*/  NOP ;  /* 0x0000000000007918 */ /* 0x000fe20000000000 */
.L_x_2:
[----:B------:R-:W5:Y:S01]  /*02d0*/  SHFL.IDX PT, R13, R2, RZ, 0x1f ;  /* 0x00001fff020d7589 */ /* 0x000f6200000e0000 */
[----:B------:R-:W1:Y:S01]  /*02e0*/  S2UR UR12, SR_CTAID.X ;  /* 0x00000000000c79c3 */ /* 0x000e620000002500 */
[----:B------:R-:W-:Y:S02]  /*02f0*/  LOP3.LUT R3, R3, 0xffffff80, RZ, 0xc0, !PT ;  /* 0xffffff8003037812 */ /* 0x000fe400078ec0ff */
[----:B------:R-:W-:Y:S01]  /*0300*/  ELECT P0, URZ, PT ;  /* 0x00000000003f782f */ /* 0x000fe20003800000 */
[----:B------:R2:W3:Y:S01]  /*0310*/  SHFL.IDX PT, R12, R2, RZ, 0x1f ;  /* 0x00001fff020c7589 */ /* 0x0004e200000e0000 */
[----:B------:R-:W-:Y:S01]  /*0320*/  ELECT P1, URZ, PT ;  /* 0x00000000003f782f */ /* 0x000fe20003820000 */
[----:B------:R-:W-:Y:S01]  /*0330*/  NOP ;  /* 0x0000000000007918 */ /* 0x000fe20000000000 */
[----:B------:R-:W-:Y:S01]  /*0340*/  IMAD.IADD R3, R4, 0x1, -R3 ;  /* 0x0000000104037824 */ /* 0x000fe200078e0a03 */
[----:B------:R-:W4:Y:S01]  /*0350*/  S2R R6, SR_CTAID.Y ;  /* 0x0000000000067919 */ /* 0x000f220000002600 */
[----:B0-----:R-:W-:Y:S01]  /*0360*/  ULDC UR4, c[0x0][0x150] ;  /* 0x0000540000047ab9 */ /* 0x001fe20000000800 */
[----:B------:R-:W0:Y:S01]  /*0370*/  LDC R14, c[0x0][0x144] ;  /* 0x00005100ff0e7b82 */ /* 0x000e220000000800 */
[----:B------:R-:W-:Y:S01]  /*0380*/  UMOV UR11, 0x80 ;  /* 0x00000080000b7882 */ /* 0x000fe20000000000 */
[----:B------:R-:W-:Y:S01]  /*0390*/  SHF.R.S32.HI R0, RZ, 0x1f, R3 ;  /* 0x0000001fff007819 */ /* 0x000fe20000011403 */
[----:B------:R-:W-:Y:S01]  /*03a0*/  NOP ;  /* 0x0000000000007918 */ /* 0x000fe20000000000 */
[C---:B------:R-:W-:Y:S01]  /*03b0*/  VIADD R35, R10.reuse, 0xffffffff ;  /* 0xffffffff0a237836 */ /* 0x040fe20000000000 */
[----:B------:R-:W-:Y:S01]  /*03c0*/  ISETP.NE.AND P4, PT, R10, RZ, PT ;  /* 0x000000ff0a00720c */ /* 0x000fe20003f85270 */
[----:B------:R-:W-:Y:S01]  /*03d0*/  IMAD.MOV.U32 R153, RZ, RZ, 0x1 ;  /* 0x00000001ff997424 */ /* 0x000fe200078e00ff */
[----:B------:R-:W-:Y:S01]  /*03e0*/  LEA.HI R9, R0, R3, RZ, 0x3 ;  /* 0x0000000300097211 */ /* 0x000fe200078f18ff */
[----:B------:R-:W0:Y:S01]  /*03f0*/  LDC R15, c[0x0][0x140] ;  /* 0x00005000ff0f7b82 */ /* 0x000e220000000800 */
[----:B------:R-:W-:-:S02]  /*0400*/  ISETP.GE.U32.AND P6, PT, R35, 0x2, PT ;  /* 0x000000022300780c */ /* 0x000fc40003fc6070 */
[--C-:B------:R-:W-:Y:S02]  /*0410*/  SHF.R.S32.HI R11, RZ, 0x3, R9.reuse ;  /* 0x00000003ff0b7819 */ /* 0x100fe40000011409 */
[----:B--2---:R-:W-:Y:S02]  /*0420*/  SHF.R.S32.HI R2, RZ, 0x1f, R9 ;  /* 0x0000001fff027819 */ /* 0x004fe40000011409 */
[----:B------:R-:W-:Y:S01]  /*0430*/  SHF.R.S32.HI R9, RZ, 0x1f, R8 ;  /* 0x0000001fff097819 */ /* 0x000fe20000011408 */
[----:B------:R-:W2:Y:S01]  /*0440*/  LDC R25, c[0x0][0x148] ;  /* 0x00005200ff197b82 */ /* 0x000ea20000000800 */
[----:B-----5:R-:W-:Y:S02]  /*0450*/  ISETP.NE.OR P0, PT, R13, RZ, !P0 ;  /* 0x000000ff0d00720c */ /* 0x020fe40004705670 */
[----:B-1----:R-:W-:Y:S02]  /*0460*/  I2FP.F32.U32 R13, UR12 ;  /* 0x0000000c000d7c45 */ /* 0x002fe40008201000 */
[----:B------:R-:W-:-:S02]  /*0470*/  LEA.HI R2, R2, R11, RZ, 0x2 ;  /* 0x0000000b02027211 */ /* 0x000fc400078f10ff */
[----:B------:R-:W-:Y:S01]  /*0480*/  LEA.HI R9, R9, R8, RZ, 0x2 ;  /* 0x0000000809097211 */ /* 0x000fe200078f10ff */
[----:B------:R-:W-:Y:S01]  /*0490*/  FMUL R13, R13, UR4 ;  /* 0x000000040d0d7c20 */ /* 0x000fe20008400000 */
[----:B---3--:R-:W-:Y:S01]  /*04a0*/  ISETP.NE.OR P1, PT, R12, RZ, !P1 ;  /* 0x000000ff0c00720c */ /* 0x008fe20004f25670 */
[----:B------:R-:W-:Y:S01]  /*04b0*/  ULDC UR4, c[0x0][0x154] ;  /* 0x0000550000047ab9 */ /* 0x000fe20000000800 */
[----:B------:R-:W-:Y:S02]  /*04c0*/  LOP3.LUT R12, R2, 0xfffffffc, RZ, 0xc0, !PT ;  /* 0xfffffffc020c7812 */ /* 0x000fe400078ec0ff */
[----:B------:R-:W-:Y:S01]  /*04d0*/  LOP3.LUT R9, R9, 0x3ffffffc, RZ, 0xc0, !PT ;  /* 0x3ffffffc09097812 */ /* 0x000fe200078ec0ff */
[----:B------:R-:W1:Y:S01]  /*04e0*/  F2I.U32.TRUNC.NTZ R13, R13 ;  /* 0x0000000d000d7305 */ /* 0x000e62000020f000 */
[----:B------:R-:W-:Y:S01]  /*04f0*/  SHF.R.S32.HI R2, RZ, 0x1f, R5 ;  /* 0x0000001fff027819 */ /* 0x000fe20000011405 */
[----:B------:R-:W-:Y:S01]  /*0500*/  IMAD.IADD R12, R11, 0x1, -R12 ;  /* 0x000000010b0c7824 */ /* 0x000fe200078e0a0c */
[----:B------:R-:W-:Y:S01]  /*0510*/  VOTEU.ALL UP1, P0 ;  /* 0x00000000003f7886 */ /* 0x000fe20000020000 */
[----:B------:R-:W-:Y:S01]  /*0520*/  IMAD.IADD R9, R8, 0x1, -R9 ;  /* 0x0000000108097824 */ /* 0x000fe200078e0a09 */
[----:B------:R-:W-:Y:S01]  /*0530*/  LEA.HI R2, R2, R5, RZ, 0x2 ;  /* 0x0000000502027211 */ /* 0x000fe200078f10ff */
[----:B------:R-:W-:Y:S01]  /*0540*/  VOTEU.ALL UP0, P0 ;  /* 0x00000000003f7886 */ /* 0x000fe20000000000 */
[----:B----4-:R-:W-:Y:S01]  /*0550*/  I2FP.F32.U32 R8, R6 ;  /* 0x0000000600087245 */ /* 0x010fe20000201000 */
[----:B------:R-:W-:Y:S01]  /*0560*/  IMAD R9, R9, 0x4, R12 ;  /* 0x0000000409097824 */ /* 0x000fe200078e020c */
[----:B------:R-:W-:Y:S01]  /*0570*/  LOP3.LUT R2, R2, 0xfffffffc, RZ, 0xc0, !PT ;  /* 0xfffffffc02027812 */ /* 0x000fe200078ec0ff */
[----:B------:R-:W-:Y:S01]  /*0580*/  VOTEU.ALL UP2, P1 ;  /* 0x00000000003f7886 */ /* 0x000fe20000840000 */
[----:B------:R-:W3:Y:S01]  /*0590*/  @!UP1 S2UR UR7, SR_CgaCtaId ;  /* 0x00000000000799c3 */ /* 0x000ee20000008800 */
[----:B------:R-:W-:Y:S01]  /*05a0*/  FMUL R8, R8, UR4 ;  /* 0x0000000408087c20 */ /* 0x000fe20008400000 */
[----:B------:R-:W-:Y:S01]  /*05b0*/  IMAD.SHL.U32 R152, R9, 0x4, RZ ;  /* 0x0000000409987824 */ /* 0x000fe200078e00ff */
[----:B------:R-:W-:Y:S01]  /*05c0*/  UMOV UR4, 0x20 ;  /* 0x0000002000047882 */ /* 0x000fe20000000000 */
[----:B------:R-:W-:Y:S01]  /*05d0*/  IMAD.IADD R5, R5, 0x1, -R2 ;  /* 0x0000000105057824 */ /* 0x000fe200078e0a02 */
[----:B------:R-:W-:Y:S01]  /*05e0*/  LEA.HI R2, R9, R9, RZ, 0x1 ;  /* 0x0000000909027211 */ /* 0x000fe200078f08ff */
[----:B-1----:R-:W-:Y:S01]  /*05f0*/  IMAD.MOV R13, RZ, RZ, -R13 ;  /* 0x000000ffff0d7224 */ /* 0x002fe200078e0a0d */
[----:B------:R-:W1:Y:S01]  /*0600*/  F2I.U32.TRUNC.NTZ R8, R8 ;  /* 0x0000000800087305 */ /* 0x000e62000020f000 */
[----:B------:R-:W4:Y:S01]  /*0610*/  @!UP2 S2UR UR10, SR_CgaCtaId ;  /* 0x00000000000aa9c3 */ /* 0x000f220000008800 */
[----:B------:R-:W-:Y:S01]  /*0620*/  LOP3.LUT R2, R2, 0xfffffffe, RZ, 0xc0, !PT ;  /* 0xfffffffe02027812 */ /* 0x000fe200078ec0ff */
[----:B0-----:R-:W-:Y:S01]  /*0630*/  IMAD R21, R14, R13, UR12 ;  /* 0x0000000c0e157e24 */ /* 0x001fe2000f8e020d */
[----:B------:R-:W-:Y:S01]  /*0640*/  @!UP1 UMOV UR6, 0x400 ;  /* 0x0000040000069882 */ /* 0x000fe20000000000 */
[----:B------:R-:W-:-:S04]  /*0650*/  @!UP1 UIADD3 UR4, -UR4, 0x100000, URZ ;  /* 0x0010000004049890 */ /* 0x000fc8000fffe13f */
[----:B------:R-:W-:Y:S02]  /*0660*/  @!UP1 USHF.L.U32 UR5, UR4, 0xb, URZ ;  /* 0x0000000b04059899 */ /* 0x000fe4000800063f */
[----:B------:R-:W-:Y:S01]  /*0670*/  @!UP1 USHF.L.U32 UR4, UR4, 0x1, URZ ;  /* 0x0000000104049899 */ /* 0x000fe2000800063f */
[C---:B------:R-:W-:Y:S01]  /*0680*/  LOP3.LUT R152, R9.reuse, 0xc, R152, 0x78, !PT ;  /* 0x0000000c09987812 */ /* 0x040fe200078e7898 */
[----:B------:R-:W-:Y:S01]  /*0690*/  IMAD.IADD R2, R9, 0x1, -R2 ;  /* 0x0000000109027824 */ /* 0x000fe200078e0a02 */
[----:B------:R-:W-:Y:S01]  /*06a0*/  @!UP2 UMOV UR9, 0x400 ;  /* 0x000004000009a882 */ /* 0x000fe20000000000 */
[----:B------:R-:W-:Y:S01]  /*06b0*/  VOTEU.ALL UP3, P1 ;  /* 0x00000000003f7886 */ /* 0x000fe20000860000 */
[----:B------:R-:W-:Y:S01]  /*06c0*/  VOTEU.ALL UP4, P1 ;  /* 0x00000000003f7886 */ /* 0x000fe20000880000 */
[----:B------:R-:W-:Y:S01]  /*06d0*/  VOTEU.ALL UP5, P1 ;  /* 0x00000000003f7886 */ /* 0x000fe200008a0000 */
[----:B------:R-:W-:Y:S01]  /*06e0*/  ISETP.NE.AND P3, PT, R2, R21, PT ;  /* 0x000000150200720c */ /* 0x000fe20003f65270 */
[----:B------:R0:W0:Y:S01]  /*06f0*/  SHFL.IDX PT, R14, R7, RZ, 0x1f ;  /* 0x00001fff070e7589 */ /* 0x00002200000e0000 */
[----:B------:R-:W-:Y:S01]  /*0700*/  ISETP.EQ.U32.AND P2, PT, R15, 0x1, PT ;  /* 0x000000010f00780c */ /* 0x000fe20003f42070 */
[----:B-1----:R-:W-:Y:S01]  /*0710*/  IMAD.MOV R20, RZ, RZ, -R8 ;  /* 0x000000ffff147224 */ /* 0x002fe200078e0a08 */
[----:B---3--:R-:W-:-:S02]  /*0720*/  @!UP1 ULEA UR8, UR7, UR6, 0x18 ;  /* 0x0000000607089291 */ /* 0x008fc4000f8ec03f */
[----:B------:R-:W-:-:S04]  /*0730*/  @!UP2 UIADD3 UR6, -UR11, 0x100000, URZ ;  /* 0x001000000b06a890 */ /* 0x000fc8000fffe13f */
[----:B------:R-:W-:Y:S02]  /*0740*/  @!UP2 USHF.L.U32 UR7, UR6, 0xb, URZ ;  /* 0x0000000b0607a899 */ /* 0x000fe4000800063f */
[----:B------:R-:W-:Y:S01]  /*0750*/  @!UP2 USHF.L.U32 UR6, UR6, 0x1, URZ ;  /* 0x000000010606a899 */ /* 0x000fe2000800063f */
[----:B--2---:R-:W-:Y:S01]  /*0760*/  IMAD R9, R25, R20, R6 ;  /* 0x0000001419097224 */ /* 0x004fe200078e0206 */
[----:B------:R-:W-:Y:S01]  /*0770*/  VOTEU.ALL UP1, P0 ;  /* 0x00000000003f7886 */ /* 0x000fe20000020000 */
[----:B------:R-:W-:Y:S01]  /*0780*/  LOP3.LUT P0, RZ, R3, 0x7, RZ, 0xc0, !PT ;  /* 0x0000000703ff7812 */ /* 0x000fe2000780c0ff */
[----:B----4-:R-:W-:Y:S01]  /*0790*/  @!UP2 ULEA UR9, UR10, UR9, 0x18 ;  /* 0x000000090a09a291 */ /* 0x010fe2000f8ec03f */
[----:B------:R-:W-:Y:S01]  /*07a0*/  @P3 LEA.HI R2, R152, R152, RZ, 0x1 ;  /* 0x0000009898023211 */ /* 0x000fe200078f08ff */
[----:B------:R-:W-:Y:S01]  /*07b0*/  VOTEU.ALL UP2, P1 ;  /* 0x00000000003f7886 */ /* 0x000fe20000840000 */
[----:B------:R-:W-:Y:S01]  /*07c0*/  ISETP.NE.AND P1, PT, R5, 0x3, PT ;  /* 0x000000030500780c */ /* 0x000fe20003f25270 */
[----:B------:R-:W1:Y:S02]  /*07d0*/  FENCE.VIEW.ASYNC.S ;  /* 0x00000000000073c6 */ /* 0x000e640000000000 */
[----:B-1----:R1:W2:Y:S01]  /*07e0*/  @!UP0 SYNCS.EXCH.64 URZ, [UR8+0x60], UR4 ;  /* 0x00006004083f85b2 */ /* 0x0022a20008000100 */
[----:B------:R-:W-:-:S02]  /*07f0*/  @P3 SHF.R.S32.HI R2, RZ, 0x1, R2 ;  /* 0x00000001ff023819 */ /* 0x000fc40000011402 */
[----:B------:R-:W-:Y:S02]  /*0800*/  ISETP.EQ.OR P1, PT, R5, RZ, !P1 ;  /* 0x000000ff0500720c */ /* 0x000fe40004f22670 */
[----:B------:R-:W-:Y:S02]  /*0810*/  @P3 ISETP.NE.AND P5, PT, R2, R9, PT ;  /* 0x000000090200320c */ /* 0x000fe40003fa5270 */
[----:B------:R-:W-:Y:S02]  /*0820*/  ISETP.LT.U32.AND P0, PT, R152, 0x2, !P0 ;  /* 0x000000029800780c */ /* 0x000fe40004701070 */
[----:B------:R-:W-:Y:S02]  /*0830*/  ISETP.EQ.AND P1, PT, R10, RZ, P1 ;  /* 0x000000ff0a00720c */ /* 0x000fe40000f22270 */
[----:B------:R-:W-:Y:S02]  /*0840*/  SEL R2, RZ, 0x1, !P0 ;  /* 0x00000001ff027807 */ /* 0x000fe40004000000 */
[----:B------:R-:W-:-:S02]  /*0850*/  @P3 SEL R153, RZ, 0x1, P5 ;  /* 0x00000001ff993807 */ /* 0x000fc40002800000 */
[----:B------:R-:W-:Y:S01]  /*0860*/  SEL R16, RZ, 0x1, !P1 ;  /* 0x00000001ff107807 */ /* 0x000fe20004800000 */
[----:B------:R1:W3:Y:S01]  /*0870*/  @!UP1 SYNCS.EXCH.64 URZ, [UR8+0x68], UR4 ;  /* 0x00006804083f95b2 */ /* 0x0002e20008000100 */
[----:B------:R-:W-:Y:S01]  /*0880*/  NOP ;  /* 0x0000000000007918 */ /* 0x000fe20000000000 */
[----:B------:R-:W-:Y:S02]  /*0890*/  LOP3.LUT R153, R153, R2, RZ, 0xc0, !PT ;  /* 0x0000000299997212 */ /* 0x000fe400078ec0ff */
[----:B------:R-:W-:Y:S01]  /*08a0*/  SEL R16, R16, 0x2, P6 ;  /* 0x0000000210107807 */ /* 0x000fe20003000000 */
[----:B------:R1:W4:Y:S01]  /*08b0*/  @!UP2 SYNCS.EXCH.64 URZ, [UR9+0x40], UR6 ;  /* 0x00004006093fa5b2 */ /* 0x0003220008000100 */
[----:B------:R1:W0:Y:S01]  /*08c0*/  @!UP3 SYNCS.EXCH.64 URZ, [UR9+0x48], UR6 ;  /* 0x00004806093fb5b2 */ /* 0x0002220008000100 */
[----:B------:R1:W0:Y:S01]  /*08d0*/  @!UP4 SYNCS.EXCH.64 URZ, [UR9+0x50], UR6 ;  /* 0x00005006093fc5b2 */ /* 0x0002220008000100 */
[----:B------:R1:W0:Y:S01]  /*08e0*/  @!UP5 SYNCS.EXCH.64 URZ, [UR9+0x58], UR6 ;  /* 0x00005806093fd5b2 */ /* 0x0002220008000100 */
[----:B------:R-:W-:Y:S01]  /*08f0*/  NOP ;  /* 0x0000000000007918 */ /* 0x000fe20000000000 */
[----:B-12---:R-:W-:Y:S05]  /*0900*/  @!P2 BRA `(.L_x_3) ;  /* 0x000000000008a947 */ /* 0x006fea0003800000 */
[----:B0--34-:R-:W-:Y:S01]  /*0910*/  UCGABAR_ARV ;  /* 0x00000000000079c7 */ /* 0x019fe20008000000 */
[----:B------:R-:W-:Y:S05]  /*0920*/  BRA `(.L_x_4) ;  /* 0x0000000000047947 */ /* 0x000fea0003800000 */
.L_x_3:
[----:B0--34-:R-:W-:Y:S01]  /*0930*/  NOP ;  /* 0x0000000000007918 */ /* 0x019fe20000000000 */
.L_x_4:
[----:B------:R-:W-:Y:S01]  /*0940*/  ULDC.64 UR4, c[0x0][0x598] ;  /* 0x0001660000047ab9 */ /* 0x000fe20000000a00 */
[----:B------:R-:W-:Y:S01]  /*0950*/  ULDC.64 UR36, c[0x0][0x208] ;  /* 0x0000820000247ab9 */ /* 0x000fe20000000a00 */
[----:B------:R-:W-:-:S04]  /*0960*/  ISETP.NE.U32.AND P0, PT, RZ, UR4, PT ;  /* 0x00000004ff007c0c */ /* 0x000fc8000bf05070 */
[----:B------:R-:W-:-:S13]  /*0970*/  ISETP.NE.AND.EX P0, PT, RZ, UR5, PT, P0 ;  /* 0x00000005ff007c0c */ /* 0x000fda000bf05300 */
[----:B------:R-:W-:Y:S05]  /*0980*/  @!P0 BRA `(.L_x_5) ;  /* 0x00000000001c8947 */ /* 0x000fea0003800000 */
[----:B------:R-:W0:Y:S02]  /*0990*/  LDC.64 R8, c[0x0][0x598] ;  /* 0x00016600ff087b82 */ /* 0x000e240000000a00 */
[----:B0-----:R-:W2:Y:S02]  /*09a0*/  LDG.E.64 R8, desc[UR36][R8.64] ;  /* 0x0000002408087981 */ /* 0x001ea4000c1e1b00 */
[----:B--2---:R-:W-:-:S04]  /*09b0*/  ISETP.NE.U32.AND P0, PT, R8, RZ, PT ;  /* 0x000000ff0800720c */ /* 0x004fc80003f05070 */
[----:B------:R-:W-:-:S13]  /*09c0*/  ISETP.NE.AND.EX P0, PT, R9, RZ, PT, P0 ;  /* 0x000000ff0900720c */ /* 0x000fda0003f05300 */
[----:B------:R-:W-:Y:S05]  /*09d0*/  @!P0 BRA `(.L_x_5) ;  /* 0x0000000000088947 */ /* 0x000fea0003800000 */
[----:B------:R0:W5:Y:S01]  /*09e0*/  LD.E R154, desc[UR36][R8.64] ;  /* 0x00000024089a7980 */ /* 0x000162000c101900 */
[----:B------:R-:W-:Y:S05]  /*09f0*/  BRA `(.L_x_6) ;  /* 0x0000000000247947 */ /* 0x000fea0003800000 */
.L_x_5:
[----:B------:R-:W-:Y:S02]  /*0a00*/  ULDC.64 UR4, c[0x0][0x588] ;  /* 0x0001620000047ab9 */ /* 0x000fe40000000a00 */
[----:B------:R-:W-:-:S04]  /*0a10*/  ISETP.NE.U32.AND P0, PT, RZ, UR4, PT ;  /* 0x00000004ff007c0c */ /* 0x000fc8000bf05070 */
[----:B------:R-:W-:-:S13]  /*0a20*/  ISETP.NE.AND.EX P0, PT, RZ, UR5, PT, P0 ;  /* 0x00000005ff007c0c */ /* 0x000fda000bf05300 */
[----:B------:R-:W-:Y:S05]  /*0a30*/  @!P0 BRA `(.L_x_7) ;  /* 0x00000000000c8947 */ /* 0x000fea0003800000 */
[----:B------:R-:W0:Y:S02]  /*0a40*/  LDC.64 R154, c[0x0][0x588] ;  /* 0x00016200ff9a7b82 */ /* 0x000e240000000a00 */
[----:B0-----:R1:W5:Y:S01]  /*0a50*/  LDG.E R154, desc[UR36][R154.64] ;  /* 0x000000249a9a7981 */ /* 0x001362000c1e1900 */
[----:B------:R-:W-:Y:S05]  /*0a60*/  BRA `(.L_x_6) ;  /* 0x0000000000087947 */ /* 0x000fea0003800000 */
.L_x_7:
[----:B------:R-:W-:Y:S02]  /*0a70*/  ULDC UR4, c[0x0][0x580] ;  /* 0x0001600000047ab9 */ /* 0x000fe40000000800 */
[----:B------:R-:W-:-:S07]  /*0a80*/  IMAD.U32 R154, RZ, RZ, UR4 ;  /* 0x00000004ff9a7e24 */ /* 0x000fce000f8e00ff */
.L_x_6:
[----:B------:R-:W-:Y:S02]  /*0a90*/  ULDC.64 UR4, c[0x0][0x5a0] ;  /* 0x0001680000047ab9 */ /* 0x000fe40000000a00 */
[----:B------:R-:W-:-:S04]  /*0aa0*/  ISETP.NE.U32.AND P0, PT, RZ, UR4, PT ;  /* 0x00000004ff007c0c */ /* 0x000fc8000bf05070 */
[----:B------:R-:W-:-:S13]  /*0ab0*/  ISETP.NE.AND.EX P0, PT, RZ, UR5, PT, P0 ;  /* 0x00000005ff007c0c */ /* 0x000fda000bf05300 */
[----:B------:R-:W-:Y:S05]  /*0ac0*/  @!P0 BRA `(.L_x_8) ;  /* 0x00000000001c8947 */ /* 0x000fea0003800000 */
[----:B0-----:R-:W0:Y:S02]  /*0ad0*/  LDC.64 R8, c[0x0][0x5a0] ;  /* 0x00016800ff087b82 */ /* 0x001e240000000a00 */
[----:B0-----:R-:W2:Y:S02]  /*0ae0*/  LDG.E.64 R8, desc[UR36][R8.64] ;  /* 0x0000002408087981 */ /* 0x001ea4000c1e1b00 */
[----:B--2---:R-:W-:-:S04]  /*0af0*/  ISETP.NE.U32.AND P0, PT, R8, RZ, PT ;  /* 0x000000ff0800720c */ /* 0x004fc80003f05070 */
[----:B------:R-:W-:-:S13]  /*0b00*/  ISETP.NE.AND.EX P0, PT, R9, RZ, PT, P0 ;  /* 0x000000ff0900720c */ /* 0x000fda0003f05300 */
[----:B------:R-:W-:Y:S05]  /*0b10*/  @!P0 BRA `(.L_x_8) ;  /* 0x0000000000088947 */ /* 0x000fea0003800000 */
[----:B-1----:R0:W5:Y:S01]  /*0b20*/  LD.E R155, desc[UR36][R8.64] ;  /* 0x00000024089b7980 */ /* 0x002162000c101900 */
[----:B------:R-:W-:Y:S05]  /*0b30*/  BRA `(.L_x_9) ;  /* 0x0000000000247947 */ /* 0x000fea0003800000 */
.L_x_8:
[----:B------:R-:W-:Y:S02]  /*0b40*/  ULDC.64 UR4, c[0x0][0x590] ;  /* 0x0001640000047ab9 */ /* 0x000fe40000000a00 */
[----:B------:R-:W-:-:S04]  /*0b50*/  ISETP.NE.U32.AND P0, PT, RZ, UR4, PT ;  /* 0x00000004ff007c0c */ /* 0x000fc8000bf05070 */
[----:B------:R-:W-:-:S13]  /*0b60*/  ISETP.NE.AND.EX P0, PT, RZ, UR5, PT, P0 ;  /* 0x00000005ff007c0c */ /* 0x000fda000bf05300 */
[----:B------:R-:W-:Y:S05]  /*0b70*/  @!P0 BRA `(.L_x_10) ;  /* 0x00000000000c8947 */ /* 0x000fea0003800000 */
[----:B0-----:R-:W1:Y:S02]  /*0b80*/  LDC.64 R8, c[0x0][0x590] ;  /* 0x00016400ff087b82 */ /* 0x001e640000000a00 */
[----:B-1----:R1:W5:Y:S01]  /*0b90*/  LDG.E R155, desc[UR36][R8.64] ;  /* 0x00000024089b7981 */ /* 0x002362000c1e1900 */
[----:B------:R-:W-:Y:S05]  /*0ba0*/  BRA `(.L_x_9) ;  /* 0x0000000000087947 */ /* 0x000fea0003800000 */
.L_x_10:
[----:B------:R-:W-:Y:S02]  /*0bb0*/  ULDC UR4, c[0x0][0x584] ;  /* 0x0001610000047ab9 */ /* 0x000fe40000000800 */
[----:B-1----:R-:W-:-:S07]  /*0bc0*/  IMAD.U32 R155, RZ, RZ, UR4 ;  /* 0x00000004ff9b7e24 */ /* 0x002fce000f8e00ff */
.L_x_9:
[----:B------:R-:W2:Y:S01]  /*0bd0*/  LDC R2, c[0x0][0x65c] ;  /* 0x00019700ff027b82 */ /* 0x000ea20000000800 */
[----:B------:R-:W-:Y:S01]  /*0be0*/  ULDC UR6, c[0x0][0x28c] ;  /* 0x0000a30000067ab9 */ /* 0x000fe20000000800 */
[----:B------:R-:W-:Y:S01]  /*0bf0*/  ISETP.NE.AND P0, PT, R10, 0x2, PT ;  /* 0x000000020a00780c */ /* 0x000fe20003f05270 */
[----:B------:R-:W-:Y:S01]  /*0c00*/  UIADD3 UR6, UR6, 0x3f, URZ ;  /* 0x0000003f06067890 */ /* 0x000fe2000fffe03f */
[----:B01----:R-:W-:Y:S01]  /*0c10*/  IMAD.U32 R8, RZ, RZ, UR12 ;  /* 0x0000000cff087e24 */ /* 0x003fe2000f8e00ff */
[----:B------:R-:W-:Y:S01]  /*0c20*/  UMOV UR38, URZ ;  /* 0x0000003f00267c82 */ /* 0x000fe20008000000 */
[----:B------:R-:W-:Y:S01]  /*0c30*/  IMAD.MOV.U32 R9, RZ, RZ, RZ ;  /* 0x000000ffff097224 */ /* 0x000fe200078e00ff */
[----:B------:R-:W-:Y:S01]  /*0c40*/  USHF.R.S32.HI UR7, URZ, 0x1f, UR6 ;  /* 0x0000001f3f077899 */ /* 0x000fe20008011406 */
[----:B------:R-:W-:Y:S01]  /*0c50*/  UMOV UR39, URZ ;  /* 0x0000003f00277c82 */ /* 0x000fe20008000000 */
[----:B------:R-:W-:Y:S02]  /*0c60*/  ULDC.64 UR8, c[0x0][0x650] ;  /* 0x0001940000087ab9 */ /* 0x000fe40000000a00 */
[----:B------:R-:W-:-:S04]  /*0c70*/  ULEA.HI UR7, UR7, UR6, URZ, 0x6 ;  /* 0x0000000607077291 */ /* 0x000fc8000f8f303f */
[----:B------:R-:W-:Y:S01]  /*0c80*/  USHF.R.S32.HI UR40, URZ, 0x6, UR7 ;  /* 0x000000063f287899 */ /* 0x000fe20008011407 */
[----:B--2---:R-:W-:-:S13]  /*0c90*/  ISETP.NE.AND P1, PT, R2, 0x1, PT ;  /* 0x000000010200780c */ /* 0x004fda0003f25270 */
[----:B------:R-:W0:Y:S01]  /*0ca0*/  @P1 LDC R19, c[0x0][0x10] ;  /* 0x00000400ff131b82 */ /* 0x000e220000000800 */
[----:B------:R-:W-:Y:S02]  /*0cb0*/  @P1 IMAD.MOV.U32 R7, RZ, RZ, RZ ;  /* 0x000000ffff071224 */ /* 0x000fe400078e00ff */
[----:B------:R-:W-:-:S05]  /*0cc0*/  @P1 IMAD.MOV.U32 R17, RZ, RZ, RZ ;  /* 0x000000ffff111224 */ /* 0x000fca00078e00ff */
[----:B------:R-:W1:Y:S01]  /*0cd0*/  @!P1 LDC R11, c[0x0][0xc] ;  /* 0x00000300ff0b9b82 */ /* 0x000e620000000800 */
[----:B------:R-:W-:Y:S01]  /*0ce0*/  ULDC UR4, c[0x0][0xc] ;  /* 0x0000030000047ab9 */ /* 0x000fe20000000800 */
[----:B------:R-:W-:Y:S02]  /*0cf0*/  ULDC UR5, c[0x0][0x10] ;  /* 0x0000040000057ab9 */ /* 0x000fe40000000800 */
[----:B------:R-:W-:-:S04]  /*0d00*/  UIMAD.WIDE.U32 UR4, UR4, UR5, URZ ;  /* 0x00000005040472a5 */ /* 0x000fc8000f8e003f */
[----:B------:R-:W2:Y:S01]  /*0d10*/  LDC R2, c[0x0][0x14] ;  /* 0x00000500ff027b82 */ /* 0x000ea20000000800 */
[----:B0-----:R-:W-:-:S04]  /*0d20*/  @P1 IMAD.WIDE.U32 R18, R19, UR12, R6 ;  /* 0x0000000c13121c25 */ /* 0x001fc8000f8e0006 */
[----:B------:R-:W-:Y:S02]  /*0d30*/  @P1 IMAD.IADD R17, R19, 0x1, R17 ;  /* 0x0000000113111824 */ /* 0x000fe400078e0211 */
[----:B-1----:R-:W-:-:S04]  /*0d40*/  @!P1 IMAD.WIDE.U32 R8, R6, R11, R8 ;  /* 0x0000000b06089225 */ /* 0x002fc800078e0008 */
[----:B------:R-:W-:Y:S02]  /*0d50*/  @!P1 IMAD.MOV.U32 R18, RZ, RZ, R8 ;  /* 0x000000ffff129224 */ /* 0x000fe400078e0008 */
[----:B------:R-:W-:Y:S02]  /*0d60*/  @!P1 IMAD.MOV.U32 R17, RZ, RZ, R9 ;  /* 0x000000ffff119224 */ /* 0x000fe400078e0009 */
[----:B--2---:R-:W-:-:S04]  /*0d70*/  IMAD.WIDE.U32 R12, R2, UR4, RZ ;  /* 0x00000004020c7c25 */ /* 0x004fc8000f8e00ff */
[----:B------:R-:W-:Y:S01]  /*0d80*/  IMAD R23, R2, UR5, RZ ;  /* 0x0000000502177c24 */ /* 0x000fe2000f8e02ff */
[----:B------:R0:W-:Y:S03]  /*0d90*/  STL.64 [R1], R12 ;  /* 0x0000000c01007387 */ /* 0x0001e60000100a00 */
[----:B------:R-:W-:Y:S01]  /*0da0*/  IMAD.IADD R23, R13, 0x1, R23 ;  /* 0x000000010d177824 */ /* 0x000fe200078e0217 */
[----:B------:R-:W-:Y:S06]  /*0db0*/  @P0 BRA `(.L_x_11) ;  /* 0x0000000000200947 */ /* 0x000fec0003800000 */
[----:B------:R-:W-:Y:S01]  /*0dc0*/  UISETP.GE.U32.AND UP0, UPT, UR40, 0x3, UPT ;  /* 0x000000032800788c */ /* 0x000fe2000bf06070 */
[----:B------:R-:W-:Y:S01]  /*0dd0*/  IADD3 R18, P0, R18, R12, RZ ;  /* 0x0000000c12127210 */ /* 0x000fe20007f1e0ff */
[----:B------:R-:W-:Y:S01]  /*0de0*/  UIMAD.WIDE.U32 UR4, UR40, -0x55555555, URZ ;  /* 0xaaaaaaab280478a5 */ /* 0x000fe2000f8e003f */
[----:B------:R-:W-:-:S03]  /*0df0*/  UMOV UR39, URZ ;  /* 0x0000003f00277c82 */ /* 0x000fc60008000000 */
[----:B------:R-:W-:Y:S01]  /*0e00*/  USHF.R.U32.HI UR4, URZ, 0x1, UR5 ;  /* 0x000000013f047899 */ /* 0x000fe20008011605 */
[----:B------:R-:W-:-:S03]  /*0e10*/  IMAD.X R17, R23, 0x1, R17, P0 ;  /* 0x0000000117117824 */ /* 0x000fc600000e0611 */
[----:B------:R-:W-:Y:S02]  /*0e20*/  UIMAD UR38, UR4, -0x3, UR40 ;  /* 0xfffffffd042678a4 */ /* 0x000fe4000f8e0228 */
[----:B------:R-:W-:-:S12]  /*0e30*/  @UP0 ULOP3.LUT UR39, UR4, 0x1, URZ, 0xc0, !UPT ;  /* 0x0000000104270892 */ /* 0x000fd8000f8ec03f */
.L_x_11:
[----:B------:R-:W-:Y:S01]  /*0e40*/  ISETP.GE.U32.AND P0, PT, R18, UR8, PT ;  /* 0x0000000812007c0c */ /* 0x000fe2000bf06070 */
[----:B------:R-:W-:Y:S01]  /*0e50*/  IMAD.MOV.U32 R19, RZ, RZ, -0x1 ;  /* 0xffffffffff137424 */ /* 0x000fe200078e00ff */
[----:B------:R-:W-:Y:S01]  /*0e60*/  PRMT R8, RZ, 0x7610, R8 ;  /* 0x00007610ff087816 */ /* 0x000fe20000000008 */
[----:B------:R-:W-:Y:S01]  /*0e70*/  IMAD.MOV.U32 R22, RZ, RZ, -0x1 ;  /* 0xffffffffff167424 */ /* 0x000fe200078e00ff */
[----:B------:R-:W-:Y:S01]  /*0e80*/  ISETP.GE.U32.AND.EX P0, PT, R17, UR9, PT, P0 ;  /* 0x0000000911007c0c */ /* 0x000fe2000bf06100 */
[----:B------:R-:W-:-:S12]  /*0e90*/  IMAD.MOV.U32 R2, RZ, RZ, -0x1 ;  /* 0xffffffffff027424 */ /* 0x000fd800078e00ff */
[----:B------:R-:W-:Y:S05]  /*0ea0*/  @P0 BRA `(.L_x_12) ;  /* 0x00000004002c0947 */ /* 0x000fea0003800000 */
[----:B------:R-:W1:Y:S01]  /*0eb0*/  LDC.64 R26, c[0x0][0x628] ;  /* 0x00018a00ff1a7b82 */ /* 0x000e620000000a00 */
[----:B------:R-:W-:Y:S02]  /*0ec0*/  IMAD.MOV.U32 R8, RZ, RZ, R18 ;  /* 0x000000ffff087224 */ /* 0x000fe400078e0012 */
[----:B------:R-:W-:-:S05]  /*0ed0*/  IMAD.MOV.U32 R9, RZ, RZ, R17 ;  /* 0x000000ffff097224 */ /* 0x000fca00078e0011 */
[----:B------:R-:W2:Y:S08]  /*0ee0*/  LDC R2, c[0x0][0x630] ;  /* 0x00018c00ff027b82 */ /* 0x000eb00000000800 */
[----:B------:R-:W3:Y:S01]  /*0ef0*/  LDC.64 R28, c[0x0][0x620] ;  /* 0x00018800ff1c7b82 */ /* 0x000ee20000000a00 */
[----:B-1----:R-:W-:-:S04]  /*0f00*/  ISETP.NE.U32.AND P0, PT, R26, RZ, PT ;  /* 0x000000ff1a00720c */ /* 0x002fc80003f05070 */
[----:B------:R-:W-:-:S13]  /*0f10*/  ISETP.NE.AND.EX P0, PT, R27, RZ, PT, P0 ;  /* 0x000000ff1b00720c */ /* 0x000fda0003f05300 */
[----:B--23--:R-:W-:Y:S05]  /*0f20*/  @!P0 BRA `(.L_x_13) ;  /* 0x0000000000288947 */ /* 0x00cfea0003800000 */
[----:B0-----:R-:W0:Y:S02]  /*0f30*/  LDC R13, c[0x0][0x634] ;  /* 0x00018d00ff0d7b82 */ /* 0x001e240000000800 */
[----:B0-----:R-:W-:-:S05]  /*0f40*/  IADD3 R13, P0, R18, R13, RZ ;  /* 0x0000000d120d7210 */ /* 0x001fca0007f1e0ff */
[----:B------:R-:W-:-:S04]  /*0f50*/  IMAD.X R15, RZ, RZ, R17, P0 ;  /* 0x000000ffff0f7224 */ /* 0x000fc800000e0611 */
[----:B------:R-:W-:-:S04]  /*0f60*/  IMAD.WIDE.U32 R8, R15, R26, RZ ;  /* 0x0000001a0f087225 */ /* 0x000fc800078e00ff */
[----:B------:R-:W-:-:S04]  /*0f70*/  IMAD.WIDE.U32 R10, P0, R13, R27, R8 ;  /* 0x0000001b0d0a7225 */ /* 0x000fc80007800008 */
[----:B------:R-:W-:-:S04]  /*0f80*/  IMAD.WIDE.U32 R8, R13, R26, RZ ;  /* 0x0000001a0d087225 */ /* 0x000fc800078e00ff */
[----:B------:R-:W-:Y:S01]  /*0f90*/  IMAD.X R13, RZ, RZ, RZ, P0 ;  /* 0x000000ffff0d7224 */ /* 0x000fe200000e06ff */
[----:B------:R-:W-:Y:S01]  /*0fa0*/  IADD3 RZ, P0, R9, R10, RZ ;  /* 0x0000000a09ff7210 */ /* 0x000fe20007f1e0ff */
[----:B------:R-:W-:-:S04]  /*0fb0*/  IMAD.MOV.U32 R12, RZ, RZ, R11 ;  /* 0x000000ffff0c7224 */ /* 0x000fc800078e000b */
[----:B------:R-:W-:-:S08]  /*0fc0*/  IMAD.WIDE.U32.X R8, R15, R27, R12, P0 ;  /* 0x0000001b0f087225 */ /* 0x000fd000000e040c */
.L_x_13:
[----:B------:R-:W1:Y:S01]  /*0fd0*/  LDC.64 R32, c[0x0][0x640] ;  /* 0x00019000ff207b82 */ /* 0x000e620000000a00 */
[-C--:B------:R-:W-:Y:S01]  /*0fe0*/  SHF.R.U64 R30, R8, R2.reuse, R9 ;  /* 0x00000002081e7219 */ /* 0x080fe20000001209 */
[----:B------:R-:W-:Y:S01]  /*0ff0*/  IMAD.MOV.U32 R19, RZ, RZ, R17 ;  /* 0x000000ffff137224 */ /* 0x000fe200078e0011 */
[----:B------:R-:W-:Y:S01]  /*1000*/  SHF.R.U32.HI R2, RZ, R2, R9 ;  /* 0x00000002ff027219 */ /* 0x000fe20000011609 */
[----:B------:R-:W-:Y:S01]  /*1010*/  IMAD.MOV.U32 R26, RZ, RZ, 0x1 ;  /* 0x00000001ff1a7424 */ /* 0x000fe200078e00ff */
[----:B------:R-:W-:-:S03]  /*1020*/  IADD3 R11, P0, RZ, -R30, RZ ;  /* 0x8000001eff0b7210 */ /* 0x000fc60007f1e0ff */
[----:B------:R-:W2:Y:S02]  /*1030*/  LDC R10, c[0x0][0x618] ;  /* 0x00018600ff0a7b82 */ /* 0x000ea40000000800 */
[----:B------:R-:W-:-:S04]  /*1040*/  IMAD.X R9, RZ, RZ, ~R2, P0 ;  /* 0x000000ffff097224 */ /* 0x000fc800000e0e02 */
[-C--:B------:R-:W-:Y:S02]  /*1050*/  IMAD R2, R9, R28.reuse, RZ ;  /* 0x0000001c09027224 */ /* 0x080fe400078e02ff */
[----:B0-----:R-:W0:Y:S01]  /*1060*/  LDC R13, c[0x0][0x608] ;  /* 0x00018200ff0d7b82 */ /* 0x001e220000000800 */
[----:B------:R-:W-:-:S04]  /*1070*/  IMAD.WIDE.U32 R8, R11, R28, R18 ;  /* 0x0000001c0b087225 */ /* 0x000fc800078e0012 */
[----:B------:R-:W-:Y:S02]  /*1080*/  IMAD R11, R11, R29, R2 ;  /* 0x0000001d0b0b7224 */ /* 0x000fe400078e0202 */
[----:B------:R-:W-:Y:S01]  /*1090*/  IMAD.MOV.U32 R2, RZ, RZ, -0x1 ;  /* 0xffffffffff027424 */ /* 0x000fe200078e00ff */
[----:B------:R-:W3:Y:S01]  /*10a0*/  LDC R31, c[0x0][0x658] ;  /* 0x00019600ff1f7b82 */ /* 0x000ee20000000800 */
[----:B------:R-:W-:Y:S01]  /*10b0*/  IMAD.IADD R9, R9, 0x1, R11 ;  /* 0x0000000109097824 */ /* 0x000fe200078e020b */
[----:B-1----:R-:W-:-:S04]  /*10c0*/  ISETP.NE.U32.AND P0, PT, R32, RZ, PT ;  /* 0x000000ff2000720c */ /* 0x002fc80003f05070 */
[----:B------:R-:W-:Y:S02]  /*10d0*/  ISETP.NE.AND.EX P0, PT, R33, RZ, PT, P0 ;  /* 0x000000ff2100720c */ /* 0x000fe40003f05300 */
[----:B------:R-:W1:Y:S01]  /*10e0*/  LDC R29, c[0x0][0x600] ;  /* 0x00018000ff1d7b82 */ /* 0x000e620000000800 */
[-CC-:B--2---:R-:W-:Y:S02]  /*10f0*/  SHF.R.U64 R27, R8, R10.reuse, R9.reuse ;  /* 0x0000000a081b7219 */ /* 0x184fe40000001209 */
[----:B------:R-:W-:-:S05]  /*1100*/  SHF.R.U32.HI R8, RZ, R10, R9 ;  /* 0x0000000aff087219 */ /* 0x000fca0000011609 */
[----:B------:R-:W2:Y:S01]  /*1110*/  LDC R22, c[0x0][0x648] ;  /* 0x00019200ff167b82 */ /* 0x000ea20000000800 */
[-CC-:B0-----:R-:W-:Y:S02]  /*1120*/  SHF.R.U64 R34, R27, R13.reuse, R8.reuse ;  /* 0x0000000d1b227219 */ /* 0x181fe40000001208 */
[----:B------:R-:W-:-:S05]  /*1130*/  SHF.R.U32.HI R8, RZ, R13, R8 ;  /* 0x0000000dff087219 */ /* 0x000fca0000011608 */
[----:B------:R-:W0:Y:S01]  /*1140*/  LDC R24, c[0x0][0x638] ;  /* 0x00018e00ff187b82 */ /* 0x000e220000000800 */
[-CC-:B---3--:R-:W-:Y:S02]  /*1150*/  SHF.R.U64 R36, R34, R31.reuse, R8.reuse ;  /* 0x0000001f22247219 */ /* 0x188fe40000001208 */
[-C--:B------:R-:W-:Y:S02]  /*1160*/  SHF.L.U32 R2, R2, R31.reuse, RZ ;  /* 0x0000001f02027219 */ /* 0x080fe400000006ff */
[----:B------:R-:W-:Y:S01]  /*1170*/  SHF.R.U32.HI R9, RZ, R31, R8 ;  /* 0x0000001fff097219 */ /* 0x000fe20000011608 */
[----:B------:R-:W-:Y:S01]  /*1180*/  IMAD.MOV.U32 R8, RZ, RZ, R36 ;  /* 0x000000ffff087224 */ /* 0x000fe200078e0024 */
[----:B------:R-:W-:Y:S01]  /*1190*/  LOP3.LUT R15, RZ, R2, RZ, 0x33, !PT ;  /* 0x00000002ff0f7212 */ /* 0x000fe200078e33ff */
[----:B------:R-:W3:Y:S01]  /*11a0*/  LDC R28, c[0x0][0x610] ;  /* 0x00018400ff1c7b82 */ /* 0x000ee20000000800 */
[----:B------:R-:W-:Y:S05]  /*11b0*/  @!P0 BRA `(.L_x_14) ;  /* 0x0000000000288947 */ /* 0x000fea0003800000 */
[----:B------:R-:W4:Y:S02]  /*11c0*/  LDC R13, c[0x0][0x64c] ;  /* 0x00019300ff0d7b82 */ /* 0x000f240000000800 */
[----:B----4-:R-:W-:-:S05]  /*11d0*/  IADD3 R13, P0, R36, R13, RZ ;  /* 0x0000000d240d7210 */ /* 0x010fca0007f1e0ff */
        /* <DEDUP_REMOVED lines=8> */
.L_x_14:
[----:B--2---:R-:W-:Y:S01]  /*1260*/  SHF.R.U64 R7, R8, R22, R9 ;  /* 0x0000001608077219 */ /* 0x004fe20000001209 */
[----:B-1----:R-:W-:Y:S01]  /*1270*/  VIADD R8, R29, 0xffffffff ;  /* 0xffffffff1d087836 */ /* 0x002fe20000000000 */
[----:B------:R-:W-:Y:S01]  /*1280*/  SHF.L.U32 R2, R26, R31, RZ ;  /* 0x0000001f1a027219 */ /* 0x000fe200000006ff */
[----:B------:R-:W-:Y:S01]  /*1290*/  @P1 IMAD R21, R25, R20, R6 ;  /* 0x0000001419151224 */ /* 0x000fe200078e0206 */
[----:B------:R-:W-:Y:S01]  /*12a0*/  LOP3.LUT R15, R34, R15, RZ, 0xc0, !PT ;  /* 0x0000000f220f7212 */ /* 0x000fe200078ec0ff */
[----:B------:R-:W-:Y:S01]  /*12b0*/  IMAD.MOV R9, RZ, RZ, -R7 ;  /* 0x000000ffff097224 */ /* 0x000fe200078e0a07 */
[----:B------:R-:W-:-:S03]  /*12c0*/  LOP3.LUT R8, R27, R8, RZ, 0xc0, !PT ;  /* 0x000000081b087212 */ /* 0x000fc600078ec0ff */
[----:B------:R-:W-:Y:S02]  /*12d0*/  IMAD R6, R2, R7, R15 ;  /* 0x0000000702067224 */ /* 0x000fe400078e020f */
[----:B0-----:R-:W-:Y:S02]  /*12e0*/  IMAD R2, R9, R24, R36 ;  /* 0x0000001809027224 */ /* 0x001fe400078e0224 */
[----:B---3--:R-:W-:Y:S02]  /*12f0*/  IMAD R19, R6, R28, R21 ;  /* 0x0000001c06137224 */ /* 0x008fe400078e0215 */
[----:B------:R-:W-:Y:S02]  /*1300*/  IMAD R2, R2, R29, R8 ;  /* 0x0000001d02027224 */ /* 0x000fe400078e0208 */
[----:B------:R-:W-:-:S03]  /*1310*/  IMAD.MOV.U32 R6, RZ, RZ, 0x1 ;  /* 0x00000001ff067424 */ /* 0x000fc600078e00ff */
[----:B------:R-:W-:Y:S02]  /*1320*/  SEL R22, R2, R19, !P1 ;  /* 0x0000001302167207 */ /* 0x000fe40004800000 */
[----:B------:R-:W-:Y:S01]  /*1330*/  SEL R19, R19, R2, !P1 ;  /* 0x0000000213137207 */ /* 0x000fe20004800000 */
[----:B------:R-:W-:Y:S01]  /*1340*/  IMAD.MOV.U32 R2, RZ, RZ, R30 ;  /* 0x000000ffff027224 */ /* 0x000fe200078e001e */
[----:B------:R-:W-:-:S07]  /*1350*/  PRMT R8, R6, 0x7610, R8 ;  /* 0x0000761006087816 */ /* 0x000fce0000000008 */
.L_x_12:
[----:B------:R-:W-:Y:S05]  /*1360*/  @!P2 BRA `(.L_x_15) ;  /* 0x00000000000ca947 */ /* 0x000fea0003800000 */
[----:B------:R-:W-:Y:S01]  /*1370*/  UCGABAR_WAIT ;  /* 0x0000000000007dc7 */ /* 0x000fe20008000000 */
[----:B------:R-:W-:Y:S01]  /*1380*/  CCTL.IVALL ;  /* 0x00000000ff00798f */ /* 0x000fe20002000000 */
[----:B------:R-:W-:Y:S05]  /*1390*/  BRA `(.L_x_16) ;  /* 0x0000000000047947 */ /* 0x000fea0003800000 */
.L_x_15:
[----:B------:R-:W-:Y:S06]  /*13a0*/  BAR.SYNC.DEFER_BLOCKING 0x0 ;  /* 0x0000000000007b1d */ /* 0x000fec0000010000 */
.L_x_16:
[----:B------:R-:W-:Y:S05]  /*13b0*/  @!P4 BRA `(.L_x_17) ;  /* 0x000000940088c947 */ /* 0x000fea0003800000 */
[----:B------:R-:W-:-:S13]  /*13c0*/  ISETP.GT.U32.AND P0, PT, R35, 0x1, PT ;  /* 0x000000012300780c */ /* 0x000fda0003f04070 */
[----:B------:R-:W-:Y:S05]  /*13d0*/  @P0 EXIT ;  /* 0x000000000000094d */ /* 0x000fea0003800000 */
.L_x_18:
[----:B------:R-:W-:-:S08]  /*13e0*/  NOP ;  /* 0x0000000000007918 */ /* 0x000fd00000000000 */
[----:B------:R-:W1:Y:S02]  /*13f0*/  USETMAXREG.TRY_ALLOC.CTAPOOL UP0, 0xe8 ;  /* 0x000000e8000079c8 */ /* 0x000e640008000600 */
[----:B-1----:R-:W-:-:S13]  /*1400*/  PLOP3.LUT P0, PT, PT, PT, UP0, 0x80, 0x0 ;  /* 0x000000000000781c */ /* 0x002fda0003f0f008 */
[----:B------:R-:W-:Y:S05]  /*1410*/  @!P0 BRA `(.L_x_18) ;  /* 0xfffffffc00f08947 */ /* 0x000fea000383ffff */
[----:B------:R-:W-:-:S13]  /*1420*/  LOP3.LUT P0, RZ, R8, 0xff, RZ, 0xc0, !PT ;  /* 0x000000ff08ff7812 */ /* 0x000fda000780c0ff */
[----:B------:R-:W-:Y:S05]  /*1430*/  @!P0 EXIT ;  /* 0x000000000000894d */ /* 0x000fea0003800000 */
[----:B------:R-:W1:Y:S01]  /*1440*/  S2UR UR4, SR_CgaCtaId ;  /* 0x00000000000479c3 */ /* 0x000e620000008800 */
[----:B------:R-:W-:Y:S01]  /*1450*/  VIADD R14, R14, 0xffffffff ;  /* 0xffffffff0e0e7836 */ /* 0x000fe20000000000 */
[CC--:B------:R-:W-:Y:S01]  /*1460*/  LEA.HI R4, R0.reuse, R3.reuse, RZ, 0x2 ;  /* 0x0000000300047211 */ /* 0x0c0fe200078f10ff */
[----:B------:R-:W-:Y:S01]  /*1470*/  UMOV UR41, 0x400 ;  /* 0x0000040000297882 */ /* 0x000fe20000000000 */
[----:B------:R-:W-:Y:S01]  /*1480*/  LEA.HI R0, R0, R3, RZ, 0x5 ;  /* 0x0000000300007211 */ /* 0x000fe200078f28ff */
[----:B------:R-:W-:Y:S01]  /*1490*/  UISETP.LT.AND UP0, UPT, UR40, 0x1, UPT ;  /* 0x000000012800788c */ /* 0x000fe2000bf01270 */
[----:B------:R-:W-:Y:S01]  /*14a0*/  R2UR UR42, R14 ;  /* 0x000000000e2a72ca */ /* 0x000fe200000e0000 */
[----:B------:R-:W-:Y:S01]  /*14b0*/  USHF.L.U32 UR44, UR40, 0x1, URZ ;  /* 0x00000001282c7899 */ /* 0x000fe2000800063f */
[--C-:B------:R-:W-:Y:S01]  /*14c0*/  SHF.R.S32.HI R156, RZ, 0x2, R4.reuse ;  /* 0x00000002ff9c7819 */ /* 0x100fe20000011404 */
[----:B------:R-:W-:Y:S01]  /*14d0*/  USEL UR43, UR40, 0x1, UP0 ;  /* 0x00000001282b7887 */ /* 0x000fe20008000000 */
[----:B------:R-:W-:-:S02]  /*14e0*/  SHF.R.S32.HI R5, RZ, 0x1f, R4 ;  /* 0x0000001fff057819 */ /* 0x000fc40000011404 */
[----:B------:R-:W-:Y:S01]  /*14f0*/  LOP3.LUT R158, R4, 0xfffffffc, RZ, 0xc0, !PT ;  /* 0xfffffffc049e7812 */ /* 0x000fe200078ec0ff */
[----:B------:R-:W-:Y:S01]  /*1500*/  UIADD3 UR43, -UR43, UR40, URZ ;  /* 0x000000282b2b7290 */ /* 0x000fe2000fffe13f */
[----:B------:R-:W-:Y:S02]  /*1510*/  LEA.HI R5, R5, R156, RZ, 0x3 ;  /* 0x0000009c05057211 */ /* 0x000fe400078f18ff */
[----:B------:R-:W-:Y:S01]  /*1520*/  ISETP.NE.AND P0, PT, R14, RZ, PT ;  /* 0x000000ff0e00720c */ /* 0x000fe20003f05270 */
[----:B------:R-:W-:Y:S01]  /*1530*/  IMAD.IADD R158, R3, 0x1, -R158 ;  /* 0x00000001039e7824 */ /* 0x000fe200078e0a9e */
[----:B------:R-:W-:Y:S01]  /*1540*/  LOP3.LUT R5, R5, 0xfffffff8, RZ, 0xc0, !PT ;  /* 0xfffffff805057812 */ /* 0x000fe200078ec0ff */
[----:B------:R-:W-:Y:S01]  /*1550*/  USHF.L.U32 UR42, UR42, 0x3, URZ ;  /* 0x000000032a2a7899 */ /* 0x000fe2000800063f */
[----:B------:R-:W-:Y:S02]  /*1560*/  LOP3.LUT R176, R16, 0x1, RZ, 0xfc, !PT ;  /* 0x0000000110b07812 */ /* 0x000fe400078efcff */
[----:B------:R-:W-:Y:S01]  /*1570*/  SEL R177, RZ, 0x1, P0 ;  /* 0x00000001ffb17807 */ /* 0x000fe20000000000 */
[----:B------:R-:W-:Y:S01]  /*1580*/  IMAD.IADD R156, R156, 0x1, -R5 ;  /* 0x000000019c9c7824 */ /* 0x000fe200078e0a05 */
[----:B-1----:R-:W-:Y:S01]  /*1590*/  ULEA UR41, UR4, UR41, 0x18 ;  /* 0x0000002904297291 */ /* 0x002fe2000f8ec03f */
[----:B------:R-:W-:Y:S01]  /*15a0*/  SHF.R.S32.HI R5, RZ, 0x5, R0 ;  /* 0x00000005ff057819 */ /* 0x000fe20000011400 */
[----:B------:R-:W-:Y:S01]  /*15b0*/  IMAD.U32 R160, RZ, RZ, UR42 ;  /* 0x0000002affa07e24 */ /* 0x000fe2000f8e00ff */
[----:B------:R-:W-:Y:S01]  /*15c0*/  ULDC UR4, c[0x0][0x284] ;  /* 0x0000a10000047ab9 */ /* 0x000fe20000000800 */
[----:B------:R-:W-:Y:S01]  /*15d0*/  UIADD3 UR45, UR41, 0x40, URZ ;  /* 0x00000040292d7890 */ /* 0x000fe2000fffe03f */
[--C-:B------:R-:W-:Y:S01]  /*15e0*/  SHF.R.S32.HI R157, RZ, 0x1f, R156.reuse ;  /* 0x0000001fff9d7819 */ /* 0x100fe2000001149c */
[----:B------:R-:W-:Y:S01]  /*15f0*/  IMAD R163, R5, -0x10, -R156 ;  /* 0xfffffff005a37824 */ /* 0x000fe200078e0a9c */
[----:B------:R-:W-:-:S02]  /*1600*/  LOP3.LUT R162, R160, 0x8, RZ, 0xc0, !PT ;  /* 0x00000008a0a27812 */ /* 0x000fc400078ec0ff */
[----:B------:R-:W-:Y:S01]  /*1610*/  LOP3.LUT R160, R160, 0x8, RZ, 0xc, !PT ;  /* 0x00000008a0a07812 */ /* 0x000fe200078e0cff */
[----:B------:R-:W-:Y:S01]  /*1620*/  IMAD.U32 R159, RZ, RZ, UR45 ;  /* 0x0000002dff9f7e24 */ /* 0x000fe2000f8e00ff */
[----:B------:R-:W-:Y:S01]  /*1630*/  LOP3.LUT R162, R162, 0x18, RZ, 0x3c, !PT ;  /* 0x00000018a2a27812 */ /* 0x000fe200078e3cff */
[----:B------:R-:W-:-:S04]  /*1640*/  IMAD.WIDE R156, R5, 0x10, R156 ;  /* 0x00000010059c7825 */ /* 0x000fc800078e029c */
[----:B------:R-:W-:Y:S02]  /*1650*/  VIADD R161, R159, UR42 ;  /* 0x0000002a9fa17c36 */ /* 0x000fe40008000000 */
[----:B------:R-:W-:-:S07]  /*1660*/  VIADD R163, R163, UR4 ;  /* 0x00000004a3a37c36 */ /* 0x000fce0008000000 */
.L_x_294:
[----:B------:R-:W-:Y:S01]  /*1670*/  SHF.L.U32 R0, R177, 0x1f, RZ ;  /* 0x0000001fb1007819 */ /* 0x000fe200000006ff */
[----:B------:R-:W-:Y:S02]  /*1680*/  ULDC UR4, c[0x0][0x28c] ;  /* 0x0000a30000047ab9 */ /* 0x000fe40000000800 */
[----:B------:R-:W-:Y:S01]  /*1690*/  ISETP.LT.AND P1, PT, RZ, UR4, PT ;  /* 0x00000004ff007c0c */ /* 0x000fe2000bf21270 */
[----:B------:R-:W1:Y:S02]  /*16a0*/  SYNCS.PHASECHK.TRANS64.TRYWAIT P0, [R159+UR42], R0 ;  /* 0x000000009f0075a7 */ /* 0x000e64000800016a */
[----:B01-34-:R-:W-:Y:S10]  /*16b0*/  @!P0 BRA `(.L_x_19) ;  /* 0x000000a000ec8947 */ /* 0x01bff40003800000 */
.L_x_315:
[----:B------:R-:W-:Y:S05]  /*16c0*/  @P1 BRA `(.L_x_20) ;  /* 0x0000000000401947 */ /* 0x000fea0003800000 */
[----:B-1----:R-:W-:Y:S01]  /*16d0*/  MOV R0, 0x0 ;  /* 0x0000000000007802 */ /* 0x002fe20000000f00 */
[----:B------:R-:W-:Y:S01]  /*16e0*/  ULDC.64 UR4, c[0x4][0x68] ;  /* 0x01001a0000047ab9 */ /* 0x000fe20000000a00 */
[----:B------:R-:W-:Y:S01]  /*16f0*/  ULDC.64 UR6, c[0x4][0x8] ;  /* 0x0100020000067ab9 */ /* 0x000fe20000000a00 */
[----:B------:R-:W-:Y:S01]  /*1700*/  IMAD.U32 R4, RZ, RZ, UR4 ;  /* 0x00000004ff047e24 */ /* 0x000fe2000f8e00ff */
[----:B------:R1:W2:Y:S01]  /*1710*/  LDC.64 R14, c[0x4][R0] ;  /* 0x01000000000e7b82 */ /* 0x0002a20000000a00 */
[----:B------:R-:W-:Y:S01]  /*1720*/  IMAD.U32 R5, RZ, RZ, UR5 ;  /* 0x00000005ff057e24 */ /* 0x000fe2000f8e00ff */
[----:B------:R-:W-:Y:S01]  /*1730*/  ULDC.64 UR4, c[0x4][0x70] ;  /* 0x01001c0000047ab9 */ /* 0x000fe20000000a00 */
[----:B------:R-:W-:Y:S02]  /*1740*/  IMAD.U32 R10, RZ, RZ, UR6 ;  /* 0x00000006ff0a7e24 */ /* 0x000fe4000f8e00ff */
[----:B------:R-:W-:Y:S02]  /*1750*/  IMAD.U32 R6, RZ, RZ, UR4 ;  /* 0x00000004ff067e24 */ /* 0x000fe4000f8e00ff */
[----:B------:R-:W-:-:S02]  /*1760*/  IMAD.U32 R7, RZ, RZ, UR5 ;  /* 0x00000005ff077e24 */ /* 0x000fc4000f8e00ff */
[----:B------:R-:W-:Y:S02]  /*1770*/  IMAD.U32 R11, RZ, RZ, UR7 ;  /* 0x00000007ff0b7e24 */ /* 0x000fe4000f8e00ff */
[----:B------:R-:W-:Y:S02]  /*1780*/  IMAD.MOV.U32 R8, RZ, RZ, 0x1e1 ;  /* 0x000001e1ff087424 */ /* 0x000fe400078e00ff */
[----:B0-----:R-:W-:Y:S02]  /*1790*/  IMAD.MOV.U32 R12, RZ, RZ, 0x1 ;  /* 0x00000001ff0c7424 */ /* 0x001fe400078e00ff */
[----:B-1----:R-:W-:-:S07]  /*17a0*/  IMAD.MOV.U32 R13, RZ, RZ, RZ ;  /* 0x000000ffff0d7224 */ /* 0x002fce00078e00ff */
[----:B------:R-:W-:-:S07]  /*17b0*/  LEPC R20, `(.L_x_20) ;  /* 0x000000001014794e */ /* 0x000fce0000000000 */
[----:B--2--5:R-:W-:Y:S05]  /*17c0*/  CALL.ABS.NOINC R14 ;  /* 0x000000000e007343 */ /* 0x024fea0003c00000 */
.L_x_20:
[----:B------:R-:W-:-:S13]  /*17d0*/  ISETP.NE.AND P0, PT, R176, 0x3, PT ;  /* 0x00000003b000780c */ /* 0x000fda0003f05270 */
[----:B------:R-:W-:Y:S05]  /*17e0*/  @!P0 BRA `(.L_x_21) ;  /* 0x0000000000048947 */ /* 0x000fea0003800000 */
[----:B------:R-:W-:Y:S01]  /*17f0*/  BPT.TRAP 0x1 ;  /* 0x000000040000795c */ /* 0x000fe20000300000 */
.L_x_21:
[----:B------:R-:W-:Y:S02]  /*1800*/  IMAD.U32 R3, RZ, RZ, UR38 ;  /* 0x00000026ff037e24 */ /* 0x000fe4000f8e00ff */
[----:B-1----:R-:W-:-:S03]  /*1810*/  IMAD.U32 R0, RZ, RZ, UR39 ;  /* 0x00000027ff007e24 */ /* 0x002fc6000f8e00ff */
[----:B------:R-:W-:Y:S02]  /*1820*/  LEA R3, R3, UR41, 0x3 ;  /* 0x0000002903037c11 */ /* 0x000fe4000f8e18ff */
[----:B------:R-:W-:-:S04]  /*1830*/  SHF.L.U32 R0, R0, 0x1f, RZ ;  /* 0x0000001f00007819 */ /* 0x000fc800000006ff */
[----:B------:R1:W2:Y:S01]  /*1840*/  SYNCS.PHASECHK.TRANS64.TRYWAIT P1, [R3+URZ], R0 ;  /* 0x00000000030075a7 */ /* 0x0002a2000802017f */
[----:B------:R-:W-:Y:S05]  /*1850*/  @!P0 BRA `(.L_x_22) ;  /* 0x0000000000048947 */ /* 0x000fea0003800000 */
[----:B------:R-:W-:Y:S01]  /*1860*/  BPT.TRAP 0x1 ;  /* 0x000000040000795c */ /* 0x000fe20000300000 */
.L_x_22:
[----:B------:R-:W-:-:S05]  /*1870*/  IMAD.U32 R4, RZ, RZ, UR43 ;  /* 0x0000002bff047e24 */ /* 0x000fca000f8e00ff */
[----:B------:R-:W-:Y:S01]  /*1880*/  ISETP.GE.AND P2, PT, R4, 0x1, PT ;  /* 0x000000010400780c */ /* 0x000fe20003f46270 */
[----:B--2---:R-:W-:-:S12]  /*1890*/  @P1 BRA `(.L_x_23) ;  /* 0x0000000000081947 */ /* 0x004fd80003800000 */
[----:B------:R-:W2:Y:S02]  /*18a0*/  SYNCS.PHASECHK.TRANS64.TRYWAIT P1, [R3+URZ], R0 ;  /* 0x00000000030075a7 */ /* 0x000ea4000802017f */
[----:B--2---:R-:W-:Y:S05]  /*18b0*/  @!P1 BRA `(.L_x_24) ;  /* 0x000000a000809947 */ /* 0x004fea0003800000 */
.L_x_23:
[----:B------:R-:W-:Y:S05]  /*18c0*/  WARPSYNC.ALL ;  /* 0x0000000000007948 */ /* 0x000fea0003800000 */
[----:B------:R-:W-:Y:S01]  /*18d0*/  UIADD3 UR4, UR41, 0x100, URZ ;  /* 0x0000010029047890 */ /* 0x000fe2000fffe03f */
[----:B------:R-:W-:Y:S01]  /*18e0*/  WARPGROUP.ARRIVE ;  /* 0x00000000000079c5 */ /* 0x000fe20000000000 */
[----:B------:R-:W-:Y:S02]  /*18f0*/  UIADD3 UR5, UR41, 0xc100, URZ ;  /* 0x0000c10029057890 */ /* 0x000fe4000fffe03f */
[----:B------:R-:W-:Y:S02]  /*1900*/  USHF.R.U32.HI UR4, URZ, 0x4, UR4 ;  /* 0x000000043f047899 */ /* 0x000fe40008011604 */
[----:B------:R-:W-:-:S02]  /*1910*/  USHF.R.U32.HI UR5, URZ, 0x4, UR5 ;  /* 0x000000043f057899 */ /* 0x000fc40008011605 */
[----:B------:R-:W-:Y:S02]  /*1920*/  ULOP3.LUT UR4, UR4, 0x3fff, URZ, 0xc0, !UPT ;  /* 0x00003fff04047892 */ /* 0x000fe4000f8ec03f */
[----:B------:R-:W-:Y:S02]  /*1930*/  ULOP3.LUT UR5, UR5, 0x3fff, URZ, 0xc0, !UPT ;  /* 0x00003fff05057892 */ /* 0x000fe4000f8ec03f */
[----:B------:R-:W-:Y:S02]  /*1940*/  ULOP3.LUT UR4, UR4, 0x10000, URZ, 0xfc, !UPT ;  /* 0x0001000004047892 */ /* 0x000fe4000f8efc3f */
[----:B------:R-:W-:Y:S02]  /*1950*/  ULOP3.LUT UR5, UR5, 0x10000, URZ, 0xfc, !UPT ;  /* 0x0001000005057892 */ /* 0x000fe4000f8efc3f */
[----:B------:R-:W-:Y:S02]  /*1960*/  ULEA UR6, UR38, UR4, 0xa ;  /* 0x0000000426067291 */ /* 0x000fe4000f8e503f */
[----:B------:R-:W-:Y:S01]  /*1970*/  ULEA UR7, UR38, UR5, 0xc ;  /* 0x0000000526077291 */ /* 0x000fe2000f8e603f */
[----:B------:R-:W-:Y:S01]  /*1980*/  UMOV UR9, 0x40000040 ;  /* 0x4000004000097882 */ /* 0x000fe20000000000 */
[----:B------:R-:W-:-:S03]  /*1990*/  UMOV UR11, 0x40000040 ;  /* 0x40000040000b7882 */ /* 0x000fc60000000000 */
[----:B------:R-:W-:Y:S02]  /*19a0*/  UMOV UR8, UR6 ;  /* 0x0000000600087c82 */ /* 0x000fe40008000000 */
[----:B------:R-:W-:Y:S02]  /*19b0*/  UMOV UR10, UR7 ;  /* 0x00000007000a7c82 */ /* 0x000fe40008000000 */
[----:B------:R-:W-:Y:S01]  /*19c0*/  HGMMA.64x256x8.F32.TF32 R24, gdesc[UR8], RZ, !UPT, gsb0 ;  /* 0x07e00000081879f0 */ /* 0x000fe2000c0028ff */
[----:B------:R-:W-:Y:S02]  /*19d0*/  UIADD3 UR8, UR6, 0x2, URZ ;  /* 0x0000000206087890 */ /* 0x000fe4000fffe03f */
[----:B------:R-:W-:Y:S01]  /*19e0*/  UIADD3 UR10, UR7, 0x2, URZ ;  /* 0x00000002070a7890 */ /* 0x000fe2000fffe03f */
[----:B------:R-:W-:Y:S01]  /*19f0*/  UMOV UR9, 0x40000040 ;  /* 0x4000004000097882 */ /* 0x000fe20000000000 */
[----:B------:R-:W-:Y:S01]  /*1a00*/  UMOV UR11, 0x40000040 ;  /* 0x40000040000b7882 */ /* 0x000fe20000000000 */
[----:B------:R-:W-:-:S02]  /*1a10*/  WARPGROUP.DEPBAR.LE gsb0, 0x0 ;  /* 0x00008000000079c5 */ /* 0x000fc40000010000 */
[----:B------:R-:W-:-:S15]  /*1a20*/  WARPGROUP.ARRIVE ;  /* 0x00000000000079c5 */ /* 0x000fde0000000000 */
[----:B------:R-:W-:-:S05]  /*1a30*/  NOP ;  /* 0x0000000000007918 */ /* 0x000fca0000000000 */
[----:B------:R-:W-:Y:S01]  /*1a40*/  HGMMA.64x256x8.F32.TF32 R24, gdesc[UR8], R24, gsb0 ;  /* 0x07e00000081879f0 */ /* 0x000fe20008002818 */
[----:B------:R-:W-:Y:S02]  /*1a50*/  UIADD3 UR8, UR6, 0x4, URZ ;  /* 0x0000000406087890 */ /* 0x000fe4000fffe03f */
[----:B------:R-:W-:Y:S01]  /*1a60*/  UIADD3 UR10, UR7, 0x4, URZ ;  /* 0x00000004070a7890 */ /* 0x000fe2000fffe03f */
[----:B------:R-:W-:Y:S01]  /*1a70*/  UMOV UR9, 0x40000040 ;  /* 0x4000004000097882 */ /* 0x000fe20000000000 */
[----:B------:R-:W-:Y:S01]  /*1a80*/  UMOV UR11, 0x40000040 ;  /* 0x40000040000b7882 */ /* 0x000fe20000000000 */
[----:B------:R-:W-:Y:S02]  /*1a90*/  WARPGROUP.DEPBAR.LE gsb0, 0x0 ;  /* 0x00008000000079c5 */ /* 0x000fe40000010000 */
        /* <DEDUP_REMOVED lines=42> */
[----:B------:R-:W-:Y:S03]  /*1d40*/  HGMMA.64x256x8.F32.TF32 R24, gdesc[UR8], R24, gsb0 ;  /* 0x07e00000081879f0 */ /* 0x000fe60008002818 */
[----:B------:R-:W-:Y:S02]  /*1d50*/  WARPGROUP.DEPBAR.LE gsb0, 0x0 ;  /* 0x00008000000079c5 */ /* 0x000fe40000010000 */
[----:B------:R-:W-:Y:S05]  /*1d60*/  @!P2 BRA `(.L_x_25) ;  /* 0x0000000400a0a947 */ /* 0x000fea0003800000 */
[----:B------:R-:W-:Y:S01]  /*1d70*/  UIADD3 UR6, UR38, 0x1, URZ ;  /* 0x0000000126067890 */ /* 0x000fe2000fffe03f */
[----:B-12---:R-:W-:Y:S02]  /*1d80*/  IMAD.U32 R0, RZ, RZ, UR43 ;  /* 0x0000002bff007e24 */ /* 0x006fe4000f8e00ff */
[----:B------:R-:W-:Y:S01]  /*1d90*/  IMAD.U32 R3, RZ, RZ, UR38 ;  /* 0x00000026ff037e24 */ /* 0x000fe2000f8e00ff */
[----:B------:R-:W-:-:S04]  /*1da0*/  UISETP.NE.AND UP0, UPT, UR6, 0x3, UPT ;  /* 0x000000030600788c */ /* 0x000fc8000bf05270 */
[----:B------:R-:W-:Y:S02]  /*1db0*/  USEL UR7, URZ, 0x1, UP0 ;  /* 0x000000013f077887 */ /* 0x000fe40008000000 */
[----:B------:R-:W-:Y:S02]  /*1dc0*/  USEL UR6, UR6, URZ, UP0 ;  /* 0x0000003f06067287 */ /* 0x000fe40008000000 */
[----:B------:R-:W-:-:S06]  /*1dd0*/  ULOP3.LUT UR7, UR39, UR7, URZ, 0x3c, !UPT ;  /* 0x0000000727077292 */ /* 0x000fcc000f8e3c3f */
[----:B------:R-:W-:-:S07]  /*1de0*/  IMAD.U32 R6, RZ, RZ, UR7 ;  /* 0x00000007ff067e24 */ /* 0x000fce000f8e00ff */
.L_x_32:
[----:B------:R-:W-:Y:S05]  /*1df0*/  @!P0 BRA `(.L_x_26) ;  /* 0x0000000000048947 */ /* 0x000fea0003800000 */
[----:B------:R-:W-:Y:S01]  /*1e00*/  BPT.TRAP 0x1 ;  /* 0x000000040000795c */ /* 0x000fe20000300000 */
.L_x_26:
[----:B------:R-:W-:Y:S01]  /*1e10*/  ULEA UR7, UR6, UR41, 0x3 ;  /* 0x0000002906077291 */ /* 0x000fe2000f8e183f */
[----:B------:R-:W-:-:S08]  /*1e20*/  SHF.L.U32 R4, R6, 0x1f, RZ ;  /* 0x0000001f06047819 */ /* 0x000fd000000006ff */
[----:B------:R1:W2:Y:S01]  /*1e30*/  SYNCS.PHASECHK.TRANS64.TRYWAIT P1, [UR7], R4 ;  /* 0x00000004ff0075a7 */ /* 0x0002a20008020147 */
[----:B------:R-:W-:Y:S05]  /*1e40*/  @!P0 BRA `(.L_x_27) ;  /* 0x0000000000048947 */ /* 0x000fea0003800000 */
[----:B------:R-:W-:Y:S01]  /*1e50*/  BPT.TRAP 0x1 ;  /* 0x000000040000795c */ /* 0x000fe20000300000 */
.L_x_27:
[----:B--2---:R-:W-:Y:S05]  /*1e60*/  @P1 BRA `(.L_x_28) ;  /* 0x0000000000081947 */ /* 0x004fea0003800000 */
[----:B------:R-:W2:Y:S02]  /*1e70*/  SYNCS.PHASECHK.TRANS64.TRYWAIT P1, [UR7], R4 ;  /* 0x00000004ff0075a7 */ /* 0x000ea40008020147 */
[----:B--2---:R-:W-:Y:S05]  /*1e80*/  @!P1 BRA `(.L_x_29) ;  /* 0x0000009c00209947 */ /* 0x004fea0003800000 */
.L_x_28:
[----:B------:R-:W-:Y:S01]  /*1e90*/  ULEA UR7, UR6, UR4, 0xa ;  /* 0x0000000406077291 */ /* 0x000fe2000f8e503f */
[----:B------:R-:W-:Y:S01]  /*1ea0*/  WARPGROUP.ARRIVE ;  /* 0x00000000000079c5 */ /* 0x000fe20000000000 */
[----:B------:R-:W-:Y:S01]  /*1eb0*/  ULEA UR12, UR6, UR5, 0xc ;  /* 0x00000005060c7291 */ /* 0x000fe2000f8e603f */
[----:B------:R-:W-:Y:S01]  /*1ec0*/  UMOV UR9, 0x40000040 ;  /* 0x4000004000097882 */ /* 0x000fe20000000000 */
[----:B------:R-:W-:-:S03]  /*1ed0*/  UMOV UR11, 0x40000040 ;  /* 0x40000040000b7882 */ /* 0x000fc60000000000 */
[----:B------:R-:W-:Y:S02]  /*1ee0*/  UMOV UR8, UR7 ;  /* 0x0000000700087c82 */ /* 0x000fe40008000000 */
[----:B------:R-:W-:Y:S02]  /*1ef0*/  UMOV UR10, UR12 ;  /* 0x0000000c000a7c82 */ /* 0x000fe40008000000 */
[----:B------:R-:W-:Y:S01]  /*1f00*/  HGMMA.64x256x8.F32.TF32 R24, gdesc[UR8], R24, gsb0 ;  /* 0x07e00000081879f0 */ /* 0x000fe20008002818 */
        /* <DEDUP_REMOVED lines=58> */
[----:B------:R-:W-:Y:S01]  /*22b0*/  BPT.TRAP 0x1 ;  /* 0x000000040000795c */ /* 0x000fe20000300000 */
.L_x_30:
[----:B------:R-:W-:-:S13]  /*22c0*/  ISETP.NE.AND P1, PT, R153, RZ, PT ;  /* 0x000000ff9900720c */ /* 0x000fda0003f25270 */
[----:B-12---:R-:W-:-:S05]  /*22d0*/  @P1 LEA R4, R3, UR41, 0x3 ;  /* 0x0000002903041c11 */ /* 0x006fca000f8e18ff */
[----:B------:R-:W-:-:S05]  /*22e0*/  @P1 VIADD R5, R4, 0x18 ;  /* 0x0000001804051836 */ /* 0x000fca0000000000 */
[----:B------:R-:W-:-:S04]  /*22f0*/  @P1 PRMT R5, R152, 0x654, R5 ;  /* 0x0000065498051816 */ /* 0x000fc80000000005 */
[----:B------:R1:W-:Y:S01]  /*2300*/  @P1 SYNCS.ARRIVE.TRANS64.RED.A1T0 RZ, [R5+URZ], RZ ;  /* 0x000000ff05ff19a7 */ /* 0x0003e2000810043f */
[----:B------:R-:W-:-:S13]  /*2310*/  ISETP.GT.U32.AND P1, PT, R16, 0x1, PT ;  /* 0x000000011000780c */ /* 0x000fda0003f24070 */
[----:B-1----:R-:W-:Y:S05]  /*2320*/  @P1 BRA `(.L_x_31) ;  /* 0x0000000000041947 */ /* 0x002fea0003800000 */
[----:B------:R-:W-:Y:S01]  /*2330*/  BPT.TRAP 0x1 ;  /* 0x000000040000795c */ /* 0x000fe20000300000 */
.L_x_31:
[----:B------:R-:W-:Y:S01]  /*2340*/  UIADD3 UR6, UR6, 0x1, URZ ;  /* 0x0000000106067890 */ /* 0x000fe2000fffe03f */
[C---:B------:R-:W-:Y:S01]  /*2350*/  ISETP.GT.AND P2, PT, R0.reuse, 0x1, PT ;  /* 0x000000010000780c */ /* 0x040fe20003f44270 */
[----:B------:R-:W-:Y:S02]  /*2360*/  VIADD R3, R3, 0x1 ;  /* 0x0000000103037836 */ /* 0x000fe40000000000 */
[----:B------:R-:W-:Y:S01]  /*2370*/  UISETP.NE.AND UP0, UPT, UR6, 0x3, UPT ;  /* 0x000000030600788c */ /* 0x000fe2000bf05270 */
[----:B------:R-:W-:Y:S02]  /*2380*/  VIADD R0, R0, 0xffffffff ;  /* 0xffffffff00007836 */ /* 0x000fe40000000000 */
[C---:B------:R-:W-:Y:S01]  /*2390*/  ISETP.NE.AND P1, PT, R3.reuse, 0x3, PT ;  /* 0x000000030300780c */ /* 0x040fe20003f25270 */
[----:B------:R-:W-:Y:S02]  /*23a0*/  USEL UR7, URZ, 0x1, UP0 ;  /* 0x000000013f077887 */ /* 0x000fe40008000000 */
[----:B------:R-:W-:Y:S01]  /*23b0*/  USEL UR6, UR6, URZ, UP0 ;  /* 0x0000003f06067287 */ /* 0x000fe20008000000 */
[----:B------:R-:W-:-:S03]  /*23c0*/  SEL R3, R3, RZ, P1 ;  /* 0x000000ff03037207 */ /* 0x000fc60000800000 */
[----:B------:R-:W-:Y:S01]  /*23d0*/  LOP3.LUT R6, R6, UR7, RZ, 0x3c, !PT ;  /* 0x0000000706067c12 */ /* 0x000fe2000f8e3cff */
[----:B------:R-:W-:Y:S07]  /*23e0*/  @P2 BRA `(.L_x_32) ;  /* 0xfffffff800802947 */ /* 0x000fee000383ffff */
.L_x_25:
[----:B-12---:R-:W1:Y:S01]  /*23f0*/  LDC R0, c[0x0][0x28c] ;  /* 0x0000a300ff007b82 */ /* 0x006e620000000800 */
[----:B------:R2:W-:Y:S01]  /*2400*/  SYNCS.ARRIVE.TRANS64.A1T0 RZ, [R160+UR45], RZ ;  /* 0x000000ffa0ff79a7 */ /* 0x0005e2000810002d */
[----:B-1----:R-:W-:-:S13]  /*2410*/  ISETP.GE.AND P1, PT, R0, 0x1, PT ;  /* 0x000000010000780c */ /* 0x002fda0003f26270 */
[----:B--2---:R-:W-:Y:S05]  /*2420*/  @!P1 BRA `(.L_x_33) ;  /* 0x0000000000449947 */ /* 0x004fea0003800000 */
[----:B------:R-:W-:Y:S05]  /*2430*/  @!P0 BRA `(.L_x_34) ;  /* 0x0000000000048947 */ /* 0x000fea0003800000 */
[----:B------:R-:W-:Y:S01]  /*2440*/  BPT.TRAP 0x1 ;  /* 0x000000040000795c */ /* 0x000fe20000300000 */
.L_x_34:
[----:B------:R-:W-:-:S13]  /*2450*/  ISETP.NE.AND P0, PT, R153, RZ, PT ;  /* 0x000000ff9900720c */ /* 0x000fda0003f05270 */
[----:B------:R-:W-:-:S05]  /*2460*/  VOTEU.ANY UP0, P0 ;  /* 0x00000000003f7886 */ /* 0x000fca0000000100 */
[----:B------:R-:W-:-:S06]  /*2470*/  @UP0 UIADD3 UR4, UR43, UR38, URZ ;  /* 0x000000262b040290 */ /* 0x000fcc000fffe03f */
[----:B------:R-:W-:Y:S02]  /*2480*/  IMAD.U32 R4, RZ, RZ, UR4 ;  /* 0x00000004ff047e24 */ /* 0x000fe4000f8e00ff */
[----:B------:R-:W-:Y:S02]  /*2490*/  IMAD.U32 R3, RZ, RZ, UR4 ;  /* 0x00000004ff037e24 */ /* 0x000fe4000f8e00ff */
[----:B------:R-:W-:-:S05]  /*24a0*/  @P0 IMAD.WIDE.U32 R4, R4, -0x55555555, RZ ;  /* 0xaaaaaaab04040825 */ /* 0x000fca00078e00ff */
[----:B------:R-:W-:-:S05]  /*24b0*/  @P0 SHF.R.U32.HI R0, RZ, 0x1, R5 ;  /* 0x00000001ff000819 */ /* 0x000fca0000011605 */
[----:B------:R-:W-:-:S05]  /*24c0*/  @P0 IMAD R0, R0, -0x3, R3 ;  /* 0xfffffffd00000824 */ /* 0x000fca00078e0203 */
[----:B------:R-:W-:-:S05]  /*24d0*/  @P0 LEA R0, R0, UR41, 0x3 ;  /* 0x0000002900000c11 */ /* 0x000fca000f8e18ff */
[----:B------:R-:W-:-:S05]  /*24e0*/  @P0 VIADD R3, R0, 0x18 ;  /* 0x0000001800030836 */ /* 0x000fca0000000000 */
[----:B------:R-:W-:-:S04]  /*24f0*/  @P0 PRMT R3, R152, 0x654, R3 ;  /* 0x0000065498030816 */ /* 0x000fc80000000003 */
[----:B------:R1:W-:Y:S01]  /*2500*/  @P0 SYNCS.ARRIVE.TRANS64.RED.A1T0 RZ, [R3+URZ], RZ ;  /* 0x000000ff03ff09a7 */ /* 0x0003e2000810043f */
[----:B------:R-:W-:-:S13]  /*2510*/  ISETP.GT.U32.AND P0, PT, R16, 0x1, PT ;  /* 0x000000011000780c */ /* 0x000fda0003f04070 */
[----:B-1----:R-:W-:Y:S05]  /*2520*/  @P0 BRA `(.L_x_33) ;  /* 0x0000000000040947 */ /* 0x002fea0003800000 */
[----:B------:R-:W-:Y:S01]  /*2530*/  BPT.TRAP 0x1 ;  /* 0x000000040000795c */ /* 0x000fe20000300000 */
.L_x_33:
[----:B------:R-:W-:Y:S01]  /*2540*/  SHF.L.U32 R0, R177, 0x1f, RZ ;  /* 0x0000001fb1007819 */ /* 0x000fe200000006ff */
[----:B------:R-:W-:Y:S01]  /*2550*/  UIADD3 UR38, UR44, UR38, URZ ;  /* 0x000000262c267290 */ /* 0x000fe2000fffe03f */
[----:B------:R-:W1:Y:S01]  /*2560*/  LDC R7, c[0x0][0x288] ;  /* 0x0000a200ff077b82 */ /* 0x000e620000000800 */
[----:B------:R-:W-:Y:S01]  /*2570*/  UISETP.GE.U32.AND UP1, UPT, UR44, 0x3, UPT ;  /* 0x000000032c00788c */ /* 0x000fe2000bf26070 */
[----:B------:R-:W-:Y:S01]  /*2580*/  IMAD.SHL.U32 R8, R158, 0x2, RZ ;  /* 0x000000029e087824 */ /* 0x000fe200078e00ff */
[----:B------:R-:W-:Y:S02]  /*2590*/  UISETP.GT.U32.AND UP0, UPT, UR38, 0x2, UPT ;  /* 0x000000022600788c */ /* 0x000fe4000bf04070 */
[----:B------:R-:W-:Y:S02]  /*25a0*/  UIMAD.WIDE.U32 UR4, UR38, -0x55555555, URZ ;  /* 0xaaaaaaab260478a5 */ /* 0x000fe4000f8e003f */
[----:B------:R-:W-:Y:S01]  /*25b0*/  UISETP.LT.U32.AND UP0, UPT, UR44, 0x3, UP0 ;  /* 0x000000032c00788c */ /* 0x000fe20008701070 */
[----:B------:R-:W2:Y:S01]  /*25c0*/  SYNCS.PHASECHK.TRANS64.TRYWAIT P0, [R159+UR42+0x10], R0 ;  /* 0x000010009f0075a7 */ /* 0x000ea2000800016a */
[----:B------:R-:W-:Y:S01]  /*25d0*/  USHF.R.U32.HI UR4, URZ, 0x1, UR5 ;  /* 0x000000013f047899 */ /* 0x000fe20008011605 */
[----:B------:R-:W-:Y:S01]  /*25e0*/  SHF.R.S32.HI R9, RZ, 0x1f, R8 ;  /* 0x0000001fff097819 */ /* 0x000fe20000011408 */
[----:B------:R-:W-:-:S02]  /*25f0*/  USEL UR6, URZ, 0x1, !UP0 ;  /* 0x000000013f067887 */ /* 0x000fc4000c000000 */
[----:B------:R-:W-:Y:S02]  /*2600*/  UIMAD UR38, UR4, -0x3, UR38 ;  /* 0xfffffffd042678a4 */ /* 0x000fe4000f8e0226 */
[----:B------:R-:W-:-:S04]  /*2610*/  ULOP3.LUT UR39, UR39, UR6, URZ, 0x3c, !UPT ;  /* 0x0000000627277292 */ /* 0x000fc8000f8e3c3f */
[----:B------:R-:W-:Y:S01]  /*2620*/  @UP1 ULOP3.LUT UR39, UR39, 0x1, UR4, 0x78, !UPT ;  /* 0x0000000127271892 */ /* 0x000fe2000f8e7804 */
[----:B-12---:R-:W-:Y:S11]  /*2630*/  @!P0 BRA `(.L_x_35) ;  /* 0x00000094004c8947 */ /* 0x006ff60003800000 */
.L_x_316:
[----:B------:R-:W-:Y:S01]  /*2640*/  IMAD.SHL.U32 R6, R19, 0x40, RZ ;  /* 0x0000004013067824 */ /* 0x000fe200078e00ff */
[----:B------:R-:W-:Y:S01]  /*2650*/  ULDC UR6, c[0x0][0x284] ;  /* 0x0000a10000067ab9 */ /* 0x000fe20000000800 */
[----:B0-----:R-:W-:Y:S01]  /*2660*/  IMAD.SHL.U32 R12, R22, 0x100, RZ ;  /* 0x00000100160c7824 */ /* 0x001fe200078e00ff */
[----:B------:R-:W-:Y:S01]  /*2670*/  SHF.R.S32.HI R167, RZ, 0x1f, R2 ;  /* 0x0000001fffa77819 */ /* 0x000fe20000011402 */
[----:B------:R-:W-:Y:S01]  /*2680*/  ULDC.64 UR4, c[0x0][0x5d0] ;  /* 0x0001740000047ab9 */ /* 0x000fe20000000a00 */
[----:B------:R-:W-:Y:S01]  /*2690*/  ISETP.GE.AND P0, PT, R6, UR6, PT ;  /* 0x0000000606007c0c */ /* 0x000fe2000bf06270 */
[----:B------:R-:W-:Y:S01]  /*26a0*/  IMAD.WIDE.U32 R4, R2, UR4, R8 ;  /* 0x0000000402047c25 */ /* 0x000fe2000f8e0008 */
[----:B------:R-:W-:Y:S02]  /*26b0*/  SHF.R.S32.HI R13, RZ, 0x1f, R12 ;  /* 0x0000001fff0d7819 */ /* 0x000fe4000001140c */
[C---:B------:R-:W-:Y:S01]  /*26c0*/  ISETP.GE.OR P0, PT, R12.reuse, R7, P0 ;  /* 0x000000070c00720c */ /* 0x040fe20000706670 */
[----:B------:R-:W-:Y:S01]  /*26d0*/  IMAD R3, R167, UR4, RZ ;  /* 0x00000004a7037c24 */ /* 0x000fe2000f8e02ff */
[----:B------:R-:W-:-:S03]  /*26e0*/  IADD3 R168, P1, R12, R4, RZ ;  /* 0x000000040ca87210 */ /* 0x000fc60007f3e0ff */
[----:B------:R-:W-:-:S05]  /*26f0*/  IMAD R3, R2, UR5, R3 ;  /* 0x0000000502037c24 */ /* 0x000fca000f8e0203 */
[----:B------:R-:W-:-:S03]  /*2700*/  IADD3.X R169, R13, R5, R3, P1, !PT ;  /* 0x000000050da97210 */ /* 0x000fc60000ffe403 */
[----:B------:R-:W-:Y:S05]  /*2710*/  @P0 BRA `(.L_x_36) ;  /* 0x0000007c00000947 */ /* 0x000fea0003800000 */
[----:B------:R-:W0:Y:S01]  /*2720*/  LDC.64 R10, c[0x0][0x5c8] ;  /* 0x00017200ff0a7b82 */ /* 0x000e220000000a00 */
[----:B-----5:R-:W-:Y:S01]  /*2730*/  FSETP.NEU.AND P0, PT, R155, RZ, PT ;  /* 0x000000ff9b00720b */ /* 0x020fe20003f0d000 */
[----:B------:R-:W-:Y:S01]  /*2740*/  IMAD R3, R158, -0x2, R7 ;  /* 0xfffffffe9e037824 */ /* 0x000fe200078e0207 */
[----:B------:R-:W-:Y:S01]  /*2750*/  BSSY B0, `(.L_x_36) ;  /* 0x00007bc000007945 */ /* 0x000fe20003800000 */
[----:B------:R-:W-:-:S04]  /*2760*/  IMAD.WIDE R164, R19, 0x40, R156 ;  /* 0x0000004013a47825 */ /* 0x000fc800078e029c */
[----:B-1----:R-:W-:Y:S02]  /*2770*/  IMAD.IADD R0, R3, 0x1, -R12 ;  /* 0x0000000103007824 */ /* 0x002fe400078e0a0c */
[----:B------:R-:W-:-:S03]  /*2780*/  IMAD.IADD R3, R163, 0x1, -R6 ;  /* 0x00000001a3037824 */ /* 0x000fc600078e0a06 */
[----:B------:R-:W-:-:S04]  /*2790*/  ISETP.GT.AND P1, PT, R0, RZ, PT ;  /* 0x000000ff0000720c */ /* 0x000fc80003f24270 */
[----:B------:R-:W-:Y:S01]  /*27a0*/  ISETP.GT.AND P2, PT, R3, RZ, P1 ;  /* 0x000000ff0300720c */ /* 0x000fe20000f44270 */
[-C--:B0-----:R-:W-:Y:S02]  /*27b0*/  IMAD R4, R165, R10.reuse, RZ ;  /* 0x0000000aa5047224 */ /* 0x081fe400078e02ff */
[----:B------:R-:W-:-:S04]  /*27c0*/  IMAD.WIDE.U32 R168, R164, R10, R168 ;  /* 0x0000000aa4a87225 */ /* 0x000fc800078e00a8 */
[----:B------:R-:W-:-:S04]  /*27d0*/  IMAD R5, R164, R11, R4 ;  /* 0x0000000ba4057224 */ /* 0x000fc800078e0204 */
[----:B------:R-:W-:Y:S01]  /*27e0*/  IMAD.IADD R179, R169, 0x1, R5 ;  /* 0x00000001a9b37824 */ /* 0x000fe200078e0205 */
[----:B------:R-:W-:Y:S06]  /*27f0*/  @!P0 BRA `(.L_x_37) ;  /* 0x0000005400948947 */ /* 0x000fec0003800000 */
[----:B------:R-:W0:Y:S01]  /*2800*/  LDC.64 R20, c[0x0][0x5b8] ;  /* 0x00016e00ff147b82 */ /* 0x000e220000000a00 */
[----:B------:R-:W-:-:S07]  /*2810*/  ULDC.64 UR4, c[0x0][0x5c0] ;  /* 0x0001700000047ab9 */ /* 0x000fce0000000a00 */
[----:B------:R-:W1:Y:S08]  /*2820*/  LDC.64 R170, c[0x0][0x5b0] ;  /* 0x00016c00ffaa7b82 */ /* 0x000e700000000a00 */
[----:B------:R-:W2:Y:S01]  /*2830*/  LDC.64 R14, c[0x0][0x5a8] ;  /* 0x00016a00ff0e7b82 */ /* 0x000ea20000000a00 */
[-C--:B0-----:R-:W-:Y:S02]  /*2840*/  IMAD R6, R167, R20.reuse, RZ ;  /* 0x00000014a7067224 */ /* 0x081fe400078e02ff */
[----:B------:R-:W-:-:S04]  /*2850*/  IMAD.WIDE.U32 R4, R2, R20, R8 ;  /* 0x0000001402047225 */ /* 0x000fc800078e0008 */
[----:B------:R-:W-:Y:S01]  /*2860*/  IMAD R169, R2, R21, R6 ;  /* 0x0000001502a97224 */ /* 0x000fe200078e0206 */
[----:B------:R-:W-:Y:S01]  /*2870*/  IADD3 R166, P0, R12, R4, RZ ;  /* 0x000000040ca67210 */ /* 0x000fe20007f1e0ff */
[----:B-1----:R-:W-:-:S03]  /*2880*/  IMAD R4, R165, R170, RZ ;  /* 0x000000aaa5047224 */ /* 0x002fc600078e02ff */
[----:B------:R-:W-:Y:S01]  /*2890*/  IADD3.X R167, R13, R5, R169, P0, !PT ;  /* 0x000000050da77210 */ /* 0x000fe200007fe4a9 */
[C---:B------:R-:W-:Y:S02]  /*28a0*/  IMAD R21, R164.reuse, R171, R4 ;  /* 0x000000aba4157224 */ /* 0x040fe400078e0204 */
[----:B------:R-:W-:-:S04]  /*28b0*/  IMAD.WIDE.U32 R4, R164, R170, R166 ;  /* 0x000000aaa4047225 */ /* 0x000fc800078e00a6 */
[----:B------:R-:W-:Y:S01]  /*28c0*/  IMAD.IADD R5, R5, 0x1, R21 ;  /* 0x0000000105057824 */ /* 0x000fe200078e0215 */
[----:B--2---:R-:W-:-:S04]  /*28d0*/  LEA R6, P0, R4, R14, 0x2 ;  /* 0x0000000e04067211 */ /* 0x004fc800078010ff */
[----:B------:R-:W-:-:S05]  /*28e0*/  LEA.HI.X R7, R4, R15, R5, 0x2, P0 ;  /* 0x0000000f04077211 */ /* 0x000fca00000f1405 */
[----:B------:R0:W2:Y:S01]  /*28f0*/  @P2 LDG.E.LTC128B R19, desc[UR36][R6.64] ;  /* 0x0000002406132981 */ /* 0x0000a2000c1e1920 */
[----:B------:R-:W-:Y:S01]  /*2900*/  IMAD.WIDE.U32 R4, R164, R170, R12 ;  /* 0x000000aaa4047225 */ /* 0x000fe200078e000c */
[C---:B------:R-:W-:Y:S01]  /*2910*/  SHF.L.U64.HI R175, R170.reuse, 0x3, R171 ;  /* 0x00000003aaaf7819 */ /* 0x040fe200000102ab */
[----:B------:R-:W-:Y:S02]  /*2920*/  BSSY B1, `(.L_x_38) ;  /* 0x0000014000017945 */ /* 0x000fe40003800000 */
[----:B------:R-:W-:Y:S01]  /*2930*/  IMAD.SHL.U32 R174, R170, 0x8, RZ ;  /* 0x00000008aaae7824 */ /* 0x000fe200078e00ff */
[----:B------:R-:W-:-:S03]  /*2940*/  IADD3 R172, P0, R8, R4, RZ ;  /* 0x0000000408ac7210 */ /* 0x000fc60007f1e0ff */
[----:B------:R-:W-:Y:S01]  /*2950*/  IMAD.WIDE.U32 R174, R164, R170, R174 ;  /* 0x000000aaa4ae7225 */ /* 0x000fe200078e00ae */
[----:B------:R-:W-:Y:S02]  /*2960*/  IADD3.X R173, R9, R21, R5, P0, !PT ;  /* 0x0000001509ad7210 */ /* 0x000fe400007fe405 */
[----:B------:R-:W-:Y:S01]  /*2970*/  ISETP.GT.AND P0, PT, R0, 0x1, PT ;  /* 0x000000010000780c */ /* 0x000fe20003f04270 */
[----:B------:R-:W-:-:S04]  /*2980*/  IMAD.WIDE.U32 R172, R2, R20, R172 ;  /* 0x0000001402ac7225 */ /* 0x000fc800078e00ac */
[----:B0-----:R-:W-:Y:S01]  /*2990*/  IMAD.IADD R7, R169, 0x1, R173 ;  /* 0x00000001a9077824 */ /* 0x001fe200078e02ad */
[----:B------:R-:W-:-:S04]  /*29a0*/  LEA R6, P4, R172, R14, 0x2 ;  /* 0x0000000eac067211 */ /* 0x000fc800078810ff */
[----:B------:R-:W-:Y:S02]  /*29b0*/  LEA.HI.X R7, R172, R15, R7, 0x2, P4 ;  /* 0x0000000fac077211 */ /* 0x000fe400020f1407 */
[----:B--2---:R-:W-:-:S05]  /*29c0*/  LOP3.LUT R4, R19, 0xffffe000, RZ, 0xc0, !PT ;  /* 0xffffe00013047812 */ /* 0x004fca00078ec0ff */
[----:B------:R-:W-:Y:S01]  /*29d0*/  FMUL R5, R4, R155 ;  /* 0x0000009b04057220 */ /* 0x000fe20000400000 */
[----:B------:R-:W-:-:S03]  /*29e0*/  LEA R4, P3, R168, UR4, 0x2 ;  /* 0x00000004a8047c11 */ /* 0x000fc6000f8610ff */
[----:B------:R-:W-:Y:S01]  /*29f0*/  FFMA R165, R24, R154, R5 ;  /* 0x0000009a18a57223 */ /* 0x000fe20000000005 */
[----:B------:R-:W-:Y:S02]  /*2a00*/  LEA.HI.X R5, R168, UR5, R179, 0x2, P3 ;  /* 0x00000005a8057c11 */ /* 0x000fe400098f14b3 */
[----:B------:R-:W-:Y:S02]  /*2a10*/  ISETP.GT.AND P3, PT, R3, RZ, P0 ;  /* 0x000000ff0300720c */ /* 0x000fe40000764270 */
[----:B------:R-:W-:-:S05]  /*2a20*/  F2FP.TF32.F32.PACK_B R165, R165 ;  /* 0x000000a5ffa5723e */ /* 0x000fca00024050ff */
[----:B------:R0:W-:Y:S06]  /*2a30*/  @P2 STG.E desc[UR36][R4.64], R165 ;  /* 0x000000a504002986 */ /* 0x0001ec000c101924 */
[----:B------:R-:W-:Y:S05]  /*2a40*/  @!P3 BRA `(.L_x_39) ;  /* 0x000000000004b947 */ /* 0x000fea0003800000 */
[----:B------:R1:W5:Y:S02]  /*2a50*/  LDG.E.LTC128B R19, desc[UR36][R6.64+0x4] ;  /* 0x0000042406137981 */ /* 0x000364000c1e1920 */
.L_x_39:
[----:B------:R-:W-:Y:S05]  /*2a60*/  BSYNC B1 ;  /* 0x0000000000017941 */ /* 0x000fea0003800000 */
.L_x_38:
[----:B-----5:R-:W-:Y:S01]  /*2a70*/  LOP3.LUT R22, R19, 0xffffe000, RZ, 0xc0, !PT ;  /* 0xffffe00013167812 */ /* 0x020fe200078ec0ff */
[----:B------:R-:W-:Y:S01]  /*2a80*/  IMAD.IADD R171, R21, 0x1, R175 ;  /* 0x0000000115ab7824 */ /* 0x000fe200078e02af */
[----:B------:R-:W-:Y:S02]  /*2a90*/  IADD3 R21, P2, R166, R174, RZ ;  /* 0x000000aea6157210 */ /* 0x000fe40007f5e0ff */
[----:B------:R-:W-:Y:S01]  /*2aa0*/  ISETP.GT.AND P1, PT, R3, 0x8, P1 ;  /* 0x000000080300780c */ /* 0x000fe20000f24270 */
[----:B------:R-:W-:Y:S02]  /*2ab0*/  FMUL R22, R22, R155 ;  /* 0x0000009b16167220 */ /* 0x000fe40000400000 */
[----:B------:R-:W-:Y:S01]  /*2ac0*/  IMAD.X R166, R171, 0x1, R167, P2 ;  /* 0x00000001aba67824 */ /* 0x000fe200010e06a7 */
[----:B------:R-:W-:Y:S01]  /*2ad0*/  LEA R24, P2, R21, R14, 0x2 ;  /* 0x0000000e15187211 */ /* 0x000fe200078410ff */
[----:B0-----:R-:W-:-:S03]  /*2ae0*/  FFMA R165, R25, R154, R22 ;  /* 0x0000009a19a57223 */ /* 0x001fc60000000016 */
[----:B------:R-:W-:Y:S02]  /*2af0*/  LEA.HI.X R25, R21, R15, R166, 0x2, P2 ;  /* 0x0000000f15197211 */ /* 0x000fe400010f14a6 */
[----:B------:R-:W-:-:S05]  /*2b00*/  F2FP.TF32.F32.PACK_B R165, R165 ;  /* 0x000000a5ffa5723e */ /* 0x000fca00024050ff */
[----:B------:R0:W-:Y:S04]  /*2b10*/  @P3 STG.E desc[UR36][R4.64+0x4], R165 ;  /* 0x000004a504003986 */ /* 0x0001e8000c101924 */
[----:B------:R-:W2:Y:S01]  /*2b20*/  @P1 LDG.E.LTC128B R19, desc[UR36][R24.64] ;  /* 0x0000002418131981 */ /* 0x000ea2000c1e1920 */
[----:B------:R-:W-:Y:S01]  /*2b30*/  IADD3 R8, P2, P3, R8, R174, R12 ;  /* 0x000000ae08087210 */ /* 0x000fe20007b5e00c */
[----:B------:R-:W-:Y:S01]  /*2b40*/  BSSY B1, `(.L_x_40) ;  /* 0x0000011000017945 */ /* 0x000fe20003800000 */
[C---:B------:R-:W-:Y:S02]  /*2b50*/  SHF.L.U64.HI R11, R10.reuse, 0x5, R11 ;  /* 0x000000050a0b7819 */ /* 0x040fe4000001020b */
[----:B------:R-:W-:Y:S02]  /*2b60*/  IADD3.X R9, R9, R171, R13, P2, P3 ;  /* 0x000000ab09097210 */ /* 0x000fe400017e640d */
[----:B------:R-:W-:-:S02]  /*2b70*/  LEA R10, P2, R10, R4, 0x5 ;  /* 0x000000040a0a7211 */ /* 0x000fc400078428ff */
[----:B------:R-:W-:Y:S01]  /*2b80*/  ISETP.GT.AND P0, PT, R3, 0x8, P0 ;  /* 0x000000080300780c */ /* 0x000fe20000704270 */
[----:B------:R-:W-:-:S04]  /*2b90*/  IMAD.WIDE.U32 R20, R2, R20, R8 ;  /* 0x0000001402147225 */ /* 0x000fc800078e0008 */
[----:B------:R-:W-:Y:S01]  /*2ba0*/  IMAD.X R11, R11, 0x1, R5, P2 ;  /* 0x000000010b0b7824 */ /* 0x000fe200010e0605 */
[----:B------:R-:W-:Y:S01]  /*2bb0*/  LEA R8, P3, R20, R14, 0x2 ;  /* 0x0000000e14087211 */ /* 0x000fe200078610ff */
[----:B------:R-:W-:-:S05]  /*2bc0*/  IMAD.IADD R2, R169, 0x1, R21 ;  /* 0x00000001a9027824 */ /* 0x000fca00078e0215 */
[----:B------:R-:W-:Y:S02]  /*2bd0*/  LEA.HI.X R9, R20, R15, R2, 0x2, P3 ;  /* 0x0000000f14097211 */ /* 0x000fe400018f1402 */
[----:B--2---:R-:W-:-:S05]  /*2be0*/  LOP3.LUT R12, R19, 0xffffe000, RZ, 0xc0, !PT ;  /* 0xffffe000130c7812 */ /* 0x004fca00078ec0ff */
[----:B------:R-:W-:-:S04]  /*2bf0*/  FMUL R13, R12, R155 ;  /* 0x0000009b0c0d7220 */ /* 0x000fc80000400000 */
[----:B------:R-:W-:-:S05]  /*2c00*/  FFMA R13, R26, R154, R13 ;  /* 0x0000009a1a0d7223 */ /* 0x000fca000000000d */
[----:B------:R-:W-:-:S05]  /*2c10*/  F2FP.TF32.F32.PACK_B R13, R13 ;  /* 0x0000000dff0d723e */ /* 0x000fca00024050ff */
[----:B------:R0:W-:Y:S01]  /*2c20*/  @P1 STG.E desc[UR36][R10.64], R13 ;  /* 0x0000000d0a001986 */ /* 0x0001e2000c101924 */
[----:B------:R-:W-:Y:S05]  /*2c30*/  @!P0 BRA `(.L_x_41) ;  /* 0x0000000000048947 */ /* 0x000fea0003800000 */
[----:B------:R2:W5:Y:S02]  /*2c40*/  LDG.E.LTC128B R19, desc[UR36][R8.64+0x4] ;  /* 0x0000042408137981 */ /* 0x000564000c1e1920 */
.L_x_41:
[----:B------:R-:W-:Y:S05]  /*2c50*/  BSYNC B1 ;  /* 0x0000000000017941 */ /* 0x000fea0003800000 */
.L_x_40:
[----:B-----5:R-:W-:Y:S01]  /*2c60*/  LOP3.LUT R2, R19, 0xffffe000, RZ, 0xc0, !PT ;  /* 0xffffe00013027812 */ /* 0x020fe200078ec0ff */
[----:B------:R-:W-:Y:S01]  /*2c70*/  BSSY B1, `(.L_x_42) ;  /* 0x0000009000017945 */ /* 0x000fe20003800000 */
[----:B------:R-:W-:-:S03]  /*2c80*/  ISETP.GT.AND P1, PT, R0, 0x8, PT ;  /* 0x000000080000780c */ /* 0x000fc60003f24270 */
[----:B------:R-:W-:Y:S01]  /*2c90*/  FMUL R2, R2, R155 ;  /* 0x0000009b02027220 */ /* 0x000fe20000400000 */
[----:B------:R-:W-:-:S03]  /*2ca0*/  ISETP.GT.AND P2, PT, R3, RZ, P1 ;  /* 0x000000ff0300720c */ /* 0x000fc60000f44270 */
[----:B------:R-:W-:-:S05]  /*2cb0*/  FFMA R27, R27, R154, R2 ;  /* 0x0000009a1b1b7223 */ /* 0x000fca0000000002 */
[----:B------:R-:W-:-:S05]  /*2cc0*/  F2FP.TF32.F32.PACK_B R27, R27 ;  /* 0x0000001bff1b723e */ /* 0x000fca00024050ff */
[----:B------:R3:W-:Y:S01]  /*2cd0*/  @P0 STG.E desc[UR36][R10.64+0x4], R27 ;  /* 0x0000041b0a000986 */ /* 0x0007e2000c101924 */
[----:B------:R-:W-:Y:S05]  /*2ce0*/  @!P2 BRA `(.L_x_43) ;  /* 0x000000000004a947 */ /* 0x000fea0003800000 */
[----:B------:R4:W5:Y:S02]  /*2cf0*/  LDG.E.LTC128B R19, desc[UR36][R6.64+0x20] ;  /* 0x0000202406137981 */ /* 0x000964000c1e1920 */
.L_x_43:
[----:B------:R-:W-:Y:S05]  /*2d00*/  BSYNC B1 ;  /* 0x0000000000017941 */ /* 0x000fea0003800000 */
.L_x_42:
[----:B-----5:R-:W-:Y:S01]  /*2d10*/  LOP3.LUT R2, R19, 0xffffe000, RZ, 0xc0, !PT ;  /* 0xffffe00013027812 */ /* 0x020fe200078ec0ff */
[----:B------:R-:W-:Y:S01]  /*2d20*/  BSSY B1, `(.L_x_44) ;  /* 0x0000009000017945 */ /* 0x000fe20003800000 */
[----:B------:R-:W-:-:S03]  /*2d30*/  ISETP.GT.AND P0, PT, R0, 0x9, PT ;  /* 0x000000090000780c */ /* 0x000fc60003f04270 */
[----:B0-----:R-:W-:Y:S01]  /*2d40*/  FMUL R13, R2, R155 ;  /* 0x0000009b020d7220 */ /* 0x001fe20000400000 */
[----:B------:R-:W-:-:S03]  /*2d50*/  ISETP.GT.AND P3, PT, R3, RZ, P0 ;  /* 0x000000ff0300720c */ /* 0x000fc60000764270 */
[----:B------:R-:W-:-:S05]  /*2d60*/  FFMA R13, R28, R154, R13 ;  /* 0x0000009a1c0d7223 */ /* 0x000fca000000000d */
[----:B------:R-:W-:-:S05]  /*2d70*/  F2FP.TF32.F32.PACK_B R13, R13 ;  /* 0x0000000dff0d723e */ /* 0x000fca00024050ff */
[----:B------:R0:W-:Y:S01]  /*2d80*/  @P2 STG.E desc[UR36][R4.64+0x20], R13 ;  /* 0x0000200d04002986 */ /* 0x0001e2000c101924 */
[----:B------:R-:W-:Y:S05]  /*2d90*/  @!P3 BRA `(.L_x_45) ;  /* 0x000000000004b947 */ /* 0x000fea0003800000 */
[----:B------:R0:W5:Y:S02]  /*2da0*/  LDG.E.LTC128B R19, desc[UR36][R6.64+0x24] ;  /* 0x0000242406137981 */ /* 0x000164000c1e1920 */
.L_x_45:
[----:B------:R-:W-:Y:S05]  /*2db0*/  BSYNC B1 ;  /* 0x0000000000017941 */ /* 0x000fea0003800000 */
.L_x_44:
[----:B-----5:R-:W-:Y:S01]  /*2dc0*/  LOP3.LUT R2, R19, 0xffffe000, RZ, 0xc0, !PT ;  /* 0xffffe00013027812 */ /* 0x020fe200078ec0ff */
[----:B------:R-:W-:Y:S01]  /*2dd0*/  BSSY B1, `(.L_x_46) ;  /* 0x0000008000017945 */ /* 0x000fe20003800000 */
[----:B------:R-:W-:-:S03]  /*2de0*/  ISETP.GT.AND P1, PT, R3, 0x8, P1 ;  /* 0x000000080300780c */ /* 0x000fc60000f24270 */
[----:B------:R-:W-:-:S04]  /*2df0*/  FMUL R2, R2, R155 ;  /* 0x0000009b02027220 */ /* 0x000fc80000400000 */
[----:B------:R-:W-:-:S05]  /*2e00*/  FFMA R29, R29, R154, R2 ;  /* 0x0000009a1d1d7223 */ /* 0x000fca0000000002 */
[----:B------:R-:W-:-:S05]  /*2e10*/  F2FP.TF32.F32.PACK_B R29, R29 ;  /* 0x0000001dff1d723e */ /* 0x000fca00024050ff */
[----:B------:R0:W-:Y:S01]  /*2e20*/  @P3 STG.E desc[UR36][R4.64+0x24], R29 ;  /* 0x0000241d04003986 */ /* 0x0001e2000c101924 */
[----:B------:R-:W-:Y:S05]  /*2e30*/  @!P1 BRA `(.L_x_47) ;  /* 0x0000000000049947 */ /* 0x000fea0003800000 */
[----:B------:R0:W5:Y:S02]  /*2e40*/  LDG.E.LTC128B R19, desc[UR36][R8.64+0x20] ;  /* 0x0000202408137981 */ /* 0x000164000c1e1920 */
.L_x_47:
[----:B------:R-:W-:Y:S05]  /*2e50*/  BSYNC B1 ;  /* 0x0000000000017941 */ /* 0x000fea0003800000 */
.L_x_46:
[----:B-----5:R-:W-:Y:S01]  /*2e60*/  LOP3.LUT R2, R19, 0xffffe000, RZ, 0xc0, !PT ;  /* 0xffffe00013027812 */ /* 0x020fe200078ec0ff */
[----:B------:R-:W-:Y:S01]  /*2e70*/  BSSY B1, `(.L_x_48) ;  /* 0x0000008000017945 */ /* 0x000fe20003800000 */
[----:B------:R-:W-:-:S03]  /*2e80*/  ISETP.GT.AND P0, PT, R3, 0x8, P0 ;  /* 0x000000080300780c */ /* 0x000fc60000704270 */
[----:B0-----:R-:W-:-:S04]  /*2e90*/  FMUL R13, R2, R155 ;  /* 0x0000009b020d7220 */ /* 0x001fc80000400000 */
[----:B------:R-:W-:-:S05]  /*2ea0*/  FFMA R13, R30, R154, R13 ;  /* 0x0000009a1e0d7223 */ /* 0x000fca000000000d */
[----:B------:R-:W-:-:S05]  /*2eb0*/  F2FP.TF32.F32.PACK_B R13, R13 ;  /* 0x0000000dff0d723e */ /* 0x000fca00024050ff */
[----:B------:R0:W-:Y:S01]  /*2ec0*/  @P1 STG.E desc[UR36][R10.64+0x20], R13 ;  /* 0x0000200d0a001986 */ /* 0x0001e2000c101924 */
[----:B------:R-:W-:Y:S05]  /*2ed0*/  @!P0 BRA `(.L_x_49) ;  /* 0x0000000000048947 */ /* 0x000fea0003800000 */
[----:B------:R0:W5:Y:S02]  /*2ee0*/  LDG.E.LTC128B R19, desc[UR36][R8.64+0x24] ;  /* 0x0000242408137981 */ /* 0x000164000c1e1920 */
.L_x_49:
[----:B------:R-:W-:Y:S05]  /*2ef0*/  BSYNC B1 ;  /* 0x0000000000017941 */ /* 0x000fea0003800000 */
.L_x_48:
        /* <DEDUP_REMOVED lines=10> */
.L_x_51:
[----:B------:R-:W-:Y:S05]  /*2fa0*/  BSYNC B1 ;  /* 0x0000000000017941 */ /* 0x000fea0003800000 */
.L_x_50:
        /* <DEDUP_REMOVED lines=10> */
.L_x_53:
[----:B------:R-:W-:Y:S05]  /*3050*/  BSYNC B1 ;  /* 0x0000000000017941 */ /* 0x000fea0003800000 */
.L_x_52:
        /* <DEDUP_REMOVED lines=9> */
.L_x_55:
[----:B------:R-:W-:Y:S05]  /*30f0*/  BSYNC B1 ;  /* 0x0000000000017941 */ /* 0x000fea0003800000 */
.L_x_54:
        /* <DEDUP_REMOVED lines=9> */
.L_x_57:
[----:B------:R-:W-:Y:S05]  /*3190*/  BSYNC B1 ;  /* 0x0000000000017941 */ /* 0x000fea0003800000 */
.L_x_56:
        /* <DEDUP_REMOVED lines=10> */
.L_x_59:
[----:B------:R-:W-:Y:S05]  /*3240*/  BSYNC B1 ;  /* 0x0000000000017941 */ /* 0x000fea0003800000 */
.L_x_58:
        /* <DEDUP_REMOVED lines=10> */
.L_x_61:
[----:B------:R-:W-:Y:S05]  /*32f0*/  BSYNC B1 ;  /* 0x0000000000017941 */ /* 0x000fea0003800000 */
.L_x_60:
        /* <DEDUP_REMOVED lines=9> */
.L_x_63:
[----:B------:R-:W-:Y:S05]  /*3390*/  BSYNC B1 ;  /* 0x0000000000017941 */ /* 0x000fea0003800000 */
.L_x_62:
        /* <DEDUP_REMOVED lines=9> */
.L_x_65:
[----:B------:R-:W-:Y:S05]  /*3430*/  BSYNC B1 ;  /* 0x0000000000017941 */ /* 0x000fea0003800000 */
.L_x_64:
        /* <DEDUP_REMOVED lines=10> */
.L_x_67:
[----:B------:R-:W-:Y:S05]  /*34e0*/  BSYNC B1 ;  /* 0x0000000000017941 */ /* 0x000fea0003800000 */
.L_x_66:
        /* <DEDUP_REMOVED lines=10> */
.L_x_69:
[----:B------:R-:W-:Y:S05]  /*3590*/  BSYNC B1 ;  /* 0x0000000000017941 */ /* 0x000fea0003800000 */
.L_x_68:
        /* <DEDUP_REMOVED lines=9> */
.L_x_71:
[----:B------:R-:W-:Y:S05]  /*3630*/  BSYNC B1 ;  /* 0x0000000000017941 */ /* 0x000fea0003800000 */
.L_x_70:
        /* <DEDUP_REMOVED lines=9> */
.L_x_73:
[----:B------:R-:W-:Y:S05]  /*36d0*/  BSYNC B1 ;  /* 0x0000000000017941 */ /* 0x000fea0003800000 */
.L_x_72:
        /* <DEDUP_REMOVED lines=10> */
.L_x_75:
[----:B------:R-:W-:Y:S05]  /*3780*/  BSYNC B1 ;  /* 0x0000000000017941 */ /* 0x000fea0003800000 */
.L_x_74:
        /* <DEDUP_REMOVED lines=10> */
.L_x_77:
[----:B------:R-:W-:Y:S05]  /*3830*/  BSYNC B1 ;  /* 0x0000000000017941 */ /* 0x000fea0003800000 */
.L_x_76:
        /* <DEDUP_REMOVED lines=9> */
.L_x_79:
[----:B------:R-:W-:Y:S05]  /*38d0*/  BSYNC B1 ;  /* 0x0000000000017941 */ /* 0x000fea0003800000 */
.L_x_78:
        /* <DEDUP_REMOVED lines=9> */
.L_x_81:
[----:B------:R-:W-:Y:S05]  /*3970*/  BSYNC B1 ;  /* 0x0000000000017941 */ /* 0x000fea0003800000 */
.L_x_80:
        /* <DEDUP_REMOVED lines=10> */
.L_x_83:
[----:B------:R-:W-:Y:S05]  /*3a20*/  BSYNC B1 ;  /* 0x0000000000017941 */ /* 0x000fea0003800000 */
.L_x_82:
        /* <DEDUP_REMOVED lines=10> */
.L_x_85:
[----:B------:R-:W-:Y:S05]  /*3ad0*/  BSYNC B1 ;  /* 0x0000000000017941 */ /* 0x000fea0003800000 */
.L_x_84:
        /* <DEDUP_REMOVED lines=9> */
.L_x_87:
[----:B------:R-:W-:Y:S05]  /*3b70*/  BSYNC B1 ;  /* 0x0000000000017941 */ /* 0x000fea0003800000 */
.L_x_86:
        /* <DEDUP_REMOVED lines=9> */
.L_x_89:
[----:B------:R-:W-:Y:S05]  /*3c10*/  BSYNC B1 ;  /* 0x0000000000017941 */ /* 0x000fea0003800000 */
.L_x_88:
        /* <DEDUP_REMOVED lines=10> */
.L_x_91:
[----:B------:R-:W-:Y:S05]  /*3cc0*/  BSYNC B1 ;  /* 0x0000000000017941 */ /* 0x000fea0003800000 */
.L_x_90:
        /* <DEDUP_REMOVED lines=10> */
.L_x_93:
[----:B------:R-:W-:Y:S05]  /*3d70*/  BSYNC B1 ;  /* 0x0000000000017941 */ /* 0x000fea0003800000 */
.L_x_92:
        /* <DEDUP_REMOVED lines=9> */
.L_x_95:
[----:B------:R-:W-:Y:S05]  /*3e10*/  BSYNC B1 ;  /* 0x0000000000017941 */ /* 0x000fea0003800000 */
.L_x_94:
        /* <DEDUP_REMOVED lines=9> */
.L_x_97:
[----:B------:R-:W-:Y:S05]  /*3eb0*/  BSYNC B1 ;  /* 0x0000000000017941 */ /* 0x000fea0003800000 */
.L_x_96:
        /* <DEDUP_REMOVED lines=10> */
.L_x_99:
[----:B------:R-:W-:Y:S05]  /*3f60*/  BSYNC B1 ;  /* 0x0000000000017941 */ /* 0x000fea0003800000 */
.L_x_98:
        /* <DEDUP_REMOVED lines=10> */
.L_x_101:
[----:B------:R-:W-:Y:S05]  /*4010*/  BSYNC B1 ;  /* 0x0000000000017941 */ /* 0x000fea0003800000 */
.L_x_100:
        /* <DEDUP_REMOVED lines=9> */
.L_x_103:
[----:B------:R-:W-:Y:S05]  /*40b0*/  BSYNC B1 ;  /* 0x0000000000017941 */ /* 0x000fea0003800000 */
.L_x_102:
        /* <DEDUP_REMOVED lines=9> */
.L_x_105:
[----:B------:R-:W-:Y:S05]  /*4150*/  BSYNC B1 ;  /* 0x0000000000017941 */ /* 0x000fea0003800000 */
.L_x_104:
        /* <DEDUP_REMOVED lines=10> */
.L_x_107:
[----:B------:R-:W-:Y:S05]  /*4200*/  BSYNC B1 ;  /* 0x0000000000017941 */ /* 0x000fea0003800000 */
.L_x_106:
        /* <DEDUP_REMOVED lines=10> */
.L_x_109:
[----:B------:R-:W-:Y:S05]  /*42b0*/  BSYNC B1 ;  /* 0x0000000000017941 */ /* 0x000fea0003800000 */
.L_x_108:
        /* <DEDUP_REMOVED lines=9> */
.L_x_111:
[----:B------:R-:W-:Y:S05]  /*4350*/  BSYNC B1 ;  /* 0x0000000000017941 */ /* 0x000fea0003800000 */
.L_x_110:
        /* <DEDUP_REMOVED lines=9> */
.L_x_113:
[----:B------:R-:W-:Y:S05]  /*43f0*/  BSYNC B1 ;  /* 0x0000000000017941 */ /* 0x000fea0003800000 */
.L_x_112:
        /* <DEDUP_REMOVED lines=10> */
.L_x_115:
[----:B------:R-:W-:Y:S05]  /*44a0*/  BSYNC B1 ;  /* 0x0000000000017941 */ /* 0x000fea0003800000 */
.L_x_114:
        /* <DEDUP_REMOVED lines=10> */
.L_x_117:
[----:B------:R-:W-:Y:S05]  /*4550*/  BSYNC B1 ;  /* 0x0000000000017941 */ /* 0x000fea0003800000 */
.L_x_116:
        /* <DEDUP_REMOVED lines=9> */
.L_x_119:
[----:B------:R-:W-:Y:S05]  /*45f0*/  BSYNC B1 ;  /* 0x0000000000017941 */ /* 0x000fea0003800000 */
.L_x_118:
        /* <DEDUP_REMOVED lines=9> */
.L_x_121:
[----:B------:R-:W-:Y:S05]  /*4690*/  BSYNC B1 ;  /* 0x0000000000017941 */ /* 0x000fea0003800000 */
.L_x_120:
        /* <DEDUP_REMOVED lines=10> */
.L_x_123:
[----:B------:R-:W-:Y:S05]  /*4740*/  BSYNC B1 ;  /* 0x0000000000017941 */ /* 0x000fea0003800000 */
.L_x_122:
        /* <DEDUP_REMOVED lines=10> */
.L_x_125:
[----:B------:R-:W-:Y:S05]  /*47f0*/  BSYNC B1 ;  /* 0x0000000000017941 */ /* 0x000fea0003800000 */
.L_x_124:
        /* <DEDUP_REMOVED lines=9> */
.L_x_127:
[----:B------:R-:W-:Y:S05]  /*4890*/  BSYNC B1 ;  /* 0x0000000000017941 */ /* 0x000fea0003800000 */
.L_x_126:
        /* <DEDUP_REMOVED lines=9> */
.L_x_129:
[----:B------:R-:W-:Y:S05]  /*4930*/  BSYNC B1 ;  /* 0x0000000000017941 */ /* 0x000fea0003800000 */
.L_x_128:
        /* <DEDUP_REMOVED lines=10> */
.L_x_131:
[----:B------:R-:W-:Y:S05]  /*49e0*/  BSYNC B1 ;  /* 0x0000000000017941 */ /* 0x000fea0003800000 */
.L_x_130:
        /* <DEDUP_REMOVED lines=10> */
.L_x_133:
[----:B------:R-:W-:Y:S05]  /*4a90*/  BSYNC B1 ;  /* 0x0000000000017941 */ /* 0x000fea0003800000 */
.L_x_132:
        /* <DEDUP_REMOVED lines=9> */
.L_x_135:
[----:B------:R-:W-:Y:S05]  /*4b30*/  BSYNC B1 ;  /* 0x0000000000017941 */ /* 0x000fea0003800000 */
.L_x_134:
        /* <DEDUP_REMOVED lines=9> */
.L_x_137:
[----:B------:R-:W-:Y:S05]  /*4bd0*/  BSYNC B1 ;  /* 0x0000000000017941 */ /* 0x000fea0003800000 */
.L_x_136:
        /* <DEDUP_REMOVED lines=10> */
.L_x_139:
[----:B------:R-:W-:Y:S05]  /*4c80*/  BSYNC B1 ;  /* 0x0000000000017941 */ /* 0x000fea0003800000 */
.L_x_138:
        /* <DEDUP_REMOVED lines=10> */
.L_x_141:
[----:B------:R-:W-:Y:S05]  /*4d30*/  BSYNC B1 ;  /* 0x0000000000017941 */ /* 0x000fea0003800000 */
.L_x_140:
        /* <DEDUP_REMOVED lines=9> */
.L_x_143:
[----:B------:R-:W-:Y:S05]  /*4dd0*/  BSYNC B1 ;  /* 0x0000000000017941 */ /* 0x000fea0003800000 */
.L_x_142:
        /* <DEDUP_REMOVED lines=9> */
.L_x_145:
[----:B------:R-:W-:Y:S05]  /*4e70*/  BSYNC B1 ;  /* 0x0000000000017941 */ /* 0x000fea0003800000 */
.L_x_144:
        /* <DEDUP_REMOVED lines=10> */
.L_x_147:
[----:B------:R-:W-:Y:S05]  /*4f20*/  BSYNC B1 ;  /* 0x0000000000017941 */ /* 0x000fea0003800000 */
.L_x_146:
        /* <DEDUP_REMOVED lines=10> */
.L_x_149:
[----:B------:R-:W-:Y:S05]  /*4fd0*/  BSYNC B1 ;  /* 0x0000000000017941 */ /* 0x000fea0003800000 */
.L_x_148:
        /* <DEDUP_REMOVED lines=9> */
.L_x_151:
[----:B------:R-:W-:Y:S05]  /*5070*/  BSYNC B1 ;  /* 0x0000000000017941 */ /* 0x000fea0003800000 */
.L_x_150:
        /* <DEDUP_REMOVED lines=9> */
.L_x_153:
[----:B------:R-:W-:Y:S05]  /*5110*/  BSYNC B1 ;  /* 0x0000000000017941 */ /* 0x000fea0003800000 */
.L_x_152:
        /* <DEDUP_REMOVED lines=10> */
.L_x_155:
[----:B------:R-:W-:Y:S05]  /*51c0*/  BSYNC B1 ;  /* 0x0000000000017941 */ /* 0x000fea0003800000 */
.L_x_154:
        /* <DEDUP_REMOVED lines=10> */
.L_x_157:
[----:B------:R-:W-:Y:S05]  /*5270*/  BSYNC B1 ;  /* 0x0000000000017941 */ /* 0x000fea0003800000 */
.L_x_156:
        /* <DEDUP_REMOVED lines=9> */
.L_x_159:
[----:B------:R-:W-:Y:S05]  /*5310*/  BSYNC B1 ;  /* 0x0000000000017941 */ /* 0x000fea0003800000 */
.L_x_158:
        /* <DEDUP_REMOVED lines=9> */
.L_x_161:
[----:B------:R-:W-:Y:S05]  /*53b0*/  BSYNC B1 ;  /* 0x0000000000017941 */ /* 0x000fea0003800000 */
.L_x_160:
        /* <DEDUP_REMOVED lines=10> */
.L_x_163:
[----:B------:R-:W-:Y:S05]  /*5460*/  BSYNC B1 ;  /* 0x0000000000017941 */ /* 0x000fea0003800000 */
.L_x_162:
        /* <DEDUP_REMOVED lines=10> */
.L_x_165:
[----:B------:R-:W-:Y:S05]  /*5510*/  BSYNC B1 ;  /* 0x0000000000017941 */ /* 0x000fea0003800000 */
.L_x_164:
        /* <DEDUP_REMOVED lines=9> */
.L_x_167:
[----:B------:R-:W-:Y:S05]  /*55b0*/  BSYNC B1 ;  /* 0x0000000000017941 */ /* 0x000fea0003800000 */
.L_x_166:
        /* <DEDUP_REMOVED lines=9> */
.L_x_169:
[----:B------:R-:W-:Y:S05]  /*5650*/  BSYNC B1 ;  /* 0x0000000000017941 */ /* 0x000fea0003800000 */
.L_x_168:
        /* <DEDUP_REMOVED lines=10> */
.L_x_171:
[----:B------:R-:W-:Y:S05]  /*5700*/  BSYNC B1 ;  /* 0x0000000000017941 */ /* 0x000fea0003800000 */
.L_x_170:
        /* <DEDUP_REMOVED lines=10> */
.L_x_173:
[----:B------:R-:W-:Y:S05]  /*57b0*/  BSYNC B1 ;  /* 0x0000000000017941 */ /* 0x000fea0003800000 */
.L_x_172:
        /* <DEDUP_REMOVED lines=9> */
.L_x_175:
[----:B------:R-:W-:Y:S05]  /*5850*/  BSYNC B1 ;  /* 0x0000000000017941 */ /* 0x000fea0003800000 */
.L_x_174:
        /* <DEDUP_REMOVED lines=9> */
.L_x_177:
[----:B------:R-:W-:Y:S05]  /*58f0*/  BSYNC B1 ;  /* 0x0000000000017941 */ /* 0x000fea0003800000 */
.L_x_176:
        /* <DEDUP_REMOVED lines=10> */
.L_x_179:
[----:B------:R-:W-:Y:S05]  /*59a0*/  BSYNC B1 ;  /* 0x0000000000017941 */ /* 0x000fea0003800000 */
.L_x_178:
        /* <DEDUP_REMOVED lines=10> */
.L_x_181:
[----:B------:R-:W-:Y:S05]  /*5a50*/  BSYNC B1 ;  /* 0x0000000000017941 */ /* 0x000fea0003800000 */
.L_x_180:
        /* <DEDUP_REMOVED lines=9> */
.L_x_183:
[----:B------:R-:W-:Y:S05]  /*5af0*/  BSYNC B1 ;  /* 0x0000000000017941 */ /* 0x000fea0003800000 */
.L_x_182:
        /* <DEDUP_REMOVED lines=9> */
.L_x_185:
[----:B------:R-:W-:Y:S05]  /*5b90*/  BSYNC B1 ;  /* 0x0000000000017941 */ /* 0x000fea0003800000 */
.L_x_184:
        /* <DEDUP_REMOVED lines=10> */
.L_x_187:
[----:B------:R-:W-:Y:S05]  /*5c40*/  BSYNC B1 ;  /* 0x0000000000017941 */ /* 0x000fea0003800000 */
.L_x_186:
        /* <DEDUP_REMOVED lines=10> */
.L_x_189:
[----:B------:R-:W-:Y:S05]  /*5cf0*/  BSYNC B1 ;  /* 0x0000000000017941 */ /* 0x000fea0003800000 */
.L_x_188:
        /* <DEDUP_REMOVED lines=9> */
.L_x_191:
[----:B------:R-:W-:Y:S05]  /*5d90*/  BSYNC B1 ;  /* 0x0000000000017941 */ /* 0x000fea0003800000 */
.L_x_190:
        /* <DEDUP_REMOVED lines=9> */
.L_x_193:
[----:B------:R-:W-:Y:S05]  /*5e30*/  BSYNC B1 ;  /* 0x0000000000017941 */ /* 0x000fea0003800000 */
.L_x_192:
        /* <DEDUP_REMOVED lines=10> */
.L_x_195:
[----:B------:R-:W-:Y:S05]  /*5ee0*/  BSYNC B1 ;  /* 0x0000000000017941 */ /* 0x000fea0003800000 */
.L_x_194:
        /* <DEDUP_REMOVED lines=10> */
.L_x_197:
[----:B------:R-:W-:Y:S05]  /*5f90*/  BSYNC B1 ;  /* 0x0000000000017941 */ /* 0x000fea0003800000 */
.L_x_196:
        /* <DEDUP_REMOVED lines=9> */
.L_x_199:
[----:B------:R-:W-:Y:S05]  /*6030*/  BSYNC B1 ;  /* 0x0000000000017941 */ /* 0x000fea0003800000 */
.L_x_198:
        /* <DEDUP_REMOVED lines=9> */
.L_x_201:
[----:B------:R-:W-:Y:S05]  /*60d0*/  BSYNC B1 ;  /* 0x0000000000017941 */ /* 0x000fea0003800000 */
.L_x_200:
        /* <DEDUP_REMOVED lines=10> */
.L_x_203:
[----:B------:R-:W-:Y:S05]  /*6180*/  BSYNC B1 ;  /* 0x0000000000017941 */ /* 0x000fea0003800000 */
.L_x_202:
        /* <DEDUP_REMOVED lines=10> */
.L_x_205:
[----:B------:R-:W-:Y:S05]  /*6230*/  BSYNC B1 ;  /* 0x0000000000017941 */ /* 0x000fea0003800000 */
.L_x_204:
        /* <DEDUP_REMOVED lines=9> */
.L_x_207:
[----:B------:R-:W-:Y:S05]  /*62d0*/  BSYNC B1 ;  /* 0x0000000000017941 */ /* 0x000fea0003800000 */
.L_x_206:
        /* <DEDUP_REMOVED lines=9> */
.L_x_209:
[----:B------:R-:W-:Y:S05]  /*6370*/  BSYNC B1 ;  /* 0x0000000000017941 */ /* 0x000fea0003800000 */
.L_x_208:
        /* <DEDUP_REMOVED lines=10> */
.L_x_211:
[----:B------:R-:W-:Y:S05]  /*6420*/  BSYNC B1 ;  /* 0x0000000000017941 */ /* 0x000fea0003800000 */
.L_x_210:
        /* <DEDUP_REMOVED lines=10> */
.L_x_213:
[----:B------:R-:W-:Y:S05]  /*64d0*/  BSYNC B1 ;  /* 0x0000000000017941 */ /* 0x000fea0003800000 */
.L_x_212:
        /* <DEDUP_REMOVED lines=9> */
.L_x_215:
[----:B------:R-:W-:Y:S05]  /*6570*/  BSYNC B1 ;  /* 0x0000000000017941 */ /* 0x000fea0003800000 */
.L_x_214:
        /* <DEDUP_REMOVED lines=9> */
.L_x_217:
[----:B------:R-:W-:Y:S05]  /*6610*/  BSYNC B1 ;  /* 0x0000000000017941 */ /* 0x000fea0003800000 */
.L_x_216:
        /* <DEDUP_REMOVED lines=10> */
.L_x_219:
[----:B------:R-:W-:Y:S05]  /*66c0*/  BSYNC B1 ;  /* 0x0000000000017941 */ /* 0x000fea0003800000 */
.L_x_218:
        /* <DEDUP_REMOVED lines=10> */
.L_x_221:
[----:B------:R-:W-:Y:S05]  /*6770*/  BSYNC B1 ;  /* 0x0000000000017941 */ /* 0x000fea0003800000 */
.L_x_220:
        /* <DEDUP_REMOVED lines=9> */
.L_x_223:
[----:B------:R-:W-:Y:S05]  /*6810*/  BSYNC B1 ;  /* 0x0000000000017941 */ /* 0x000fea0003800000 */
.L_x_222:
        /* <DEDUP_REMOVED lines=9> */
.L_x_225:
[----:B------:R-:W-:Y:S05]  /*68b0*/  BSYNC B1 ;  /* 0x0000000000017941 */ /* 0x000fea0003800000 */
.L_x_224:
        /* <DEDUP_REMOVED lines=10> */
.L_x_227:
[----:B------:R-:W-:Y:S05]  /*6960*/  BSYNC B1 ;  /* 0x0000000000017941 */ /* 0x000fea0003800000 */
.L_x_226:
        /* <DEDUP_REMOVED lines=10> */
.L_x_229:
[----:B------:R-:W-:Y:S05]  /*6a10*/  BSYNC B1 ;  /* 0x0000000000017941 */ /* 0x000fea0003800000 */
.L_x_228:
        /* <DEDUP_REMOVED lines=9> */
.L_x_231:
[----:B------:R-:W-:Y:S05]  /*6ab0*/  BSYNC B1 ;  /* 0x0000000000017941 */ /* 0x000fea0003800000 */
.L_x_230:
        /* <DEDUP_REMOVED lines=9> */
.L_x_233:
[----:B------:R-:W-:Y:S05]  /*6b50*/  BSYNC B1 ;  /* 0x0000000000017941 */ /* 0x000fea0003800000 */
.L_x_232:
        /* <DEDUP_REMOVED lines=10> */
.L_x_235:
[----:B------:R-:W-:Y:S05]  /*6c00*/  BSYNC B1 ;  /* 0x0000000000017941 */ /* 0x000fea0003800000 */
.L_x_234:
        /* <DEDUP_REMOVED lines=10> */
.L_x_237:
[----:B------:R-:W-:Y:S05]  /*6cb0*/  BSYNC B1 ;  /* 0x0000000000017941 */ /* 0x000fea0003800000 */
.L_x_236:
        /* <DEDUP_REMOVED lines=9> */
.L_x_239:
[----:B------:R-:W-:Y:S05]  /*6d50*/  BSYNC B1 ;  /* 0x0000000000017941 */ /* 0x000fea0003800000 */
.L_x_238:
        /* <DEDUP_REMOVED lines=9> */
.L_x_241:
[----:B------:R-:W-:Y:S05]  /*6df0*/  BSYNC B1 ;  /* 0x0000000000017941 */ /* 0x000fea0003800000 */
.L_x_240:
        /* <DEDUP_REMOVED lines=10> */
.L_x_243:
[----:B------:R-:W-:Y:S05]  /*6ea0*/  BSYNC B1 ;  /* 0x0000000000017941 */ /* 0x000fea0003800000 */
.L_x_242:
        /* <DEDUP_REMOVED lines=10> */
.L_x_245:
[----:B------:R-:W-:Y:S05]  /*6f50*/  BSYNC B1 ;  /* 0x0000000000017941 */ /* 0x000fea0003800000 */
.L_x_244:
        /* <DEDUP_REMOVED lines=9> */
.L_x_247:
[----:B------:R-:W-:Y:S05]  /*6ff0*/  BSYNC B1 ;  /* 0x0000000000017941 */ /* 0x000fea0003800000 */
.L_x_246:
        /* <DEDUP_REMOVED lines=9> */
.L_x_249:
[----:B------:R-:W-:Y:S05]  /*7090*/  BSYNC B1 ;  /* 0x0000000000017941 */ /* 0x000fea0003800000 */
.L_x_248:
        /* <DEDUP_REMOVED lines=10> */
.L_x_251:
[----:B------:R-:W-:Y:S05]  /*7140*/  BSYNC B1 ;  /* 0x0000000000017941 */ /* 0x000fea0003800000 */
.L_x_250:
        /* <DEDUP_REMOVED lines=10> */
.L_x_253:
[----:B------:R-:W-:Y:S05]  /*71f0*/  BSYNC B1 ;  /* 0x0000000000017941 */ /* 0x000fea0003800000 */
.L_x_252:
        /* <DEDUP_REMOVED lines=9> */
.L_x_255:
[----:B------:R-:W-:Y:S05]  /*7290*/  BSYNC B1 ;  /* 0x0000000000017941 */ /* 0x000fea0003800000 */
.L_x_254:
        /* <DEDUP_REMOVED lines=9> */
.L_x_257:
[----:B------:R-:W-:Y:S05]  /*7330*/  BSYNC B1 ;  /* 0x0000000000017941 */ /* 0x000fea0003800000 */
.L_x_256:
        /* <DEDUP_REMOVED lines=10> */
.L_x_259:
[----:B------:R-:W-:Y:S05]  /*73e0*/  BSYNC B1 ;  /* 0x0000000000017941 */ /* 0x000fea0003800000 */
.L_x_258:
        /* <DEDUP_REMOVED lines=10> */
.L_x_261:
[----:B------:R-:W-:Y:S05]  /*7490*/  BSYNC B1 ;  /* 0x0000000000017941 */ /* 0x000fea0003800000 */
.L_x_260:
        /* <DEDUP_REMOVED lines=9> */
.L_x_263:
[----:B------:R-:W-:Y:S05]  /*7530*/  BSYNC B1 ;  /* 0x0000000000017941 */ /* 0x000fea0003800000 */
.L_x_262:
        /* <DEDUP_REMOVED lines=9> */
.L_x_265:
[----:B------:R-:W-:Y:S05]  /*75d0*/  BSYNC B1 ;  /* 0x0000000000017941 */ /* 0x000fea0003800000 */
.L_x_264:
        /* <DEDUP_REMOVED lines=10> */
.L_x_267:
[----:B------:R-:W-:Y:S05]  /*7680*/  BSYNC B1 ;  /* 0x0000000000017941 */ /* 0x000fea0003800000 */
.L_x_266:
        /* <DEDUP_REMOVED lines=10> */
.L_x_269:
[----:B------:R-:W-:Y:S05]  /*7730*/  BSYNC B1 ;  /* 0x0000000000017941 */ /* 0x000fea0003800000 */
.L_x_268:
        /* <DEDUP_REMOVED lines=9> */
.L_x_271:
[----:B------:R-:W-:Y:S05]  /*77d0*/  BSYNC B1 ;  /* 0x0000000000017941 */ /* 0x000fea0003800000 */
.L_x_270:
        /* <DEDUP_REMOVED lines=9> */
.L_x_273:
[----:B------:R-:W-:Y:S05]  /*7870*/  BSYNC B1 ;  /* 0x0000000000017941 */ /* 0x000fea0003800000 */
.L_x_272:
        /* <DEDUP_REMOVED lines=10> */
.L_x_275:
[----:B------:R-:W-:Y:S05]  /*7920*/  BSYNC B1 ;  /* 0x0000000000017941 */ /* 0x000fea0003800000 */
.L_x_274:
        /* <DEDUP_REMOVED lines=10> */
.L_x_277:
[----:B------:R-:W-:Y:S05]  /*79d0*/  BSYNC B1 ;  /* 0x0000000000017941 */ /* 0x000fea0003800000 */
.L_x_276:
        /* <DEDUP_REMOVED lines=9> */
.L_x_279:
[----:B------:R-:W-:Y:S05]  /*7a70*/  BSYNC B1 ;  /* 0x0000000000017941 */ /* 0x000fea0003800000 */
.L_x_278:
        /* <DEDUP_REMOVED lines=9> */
.L_x_281:
[----:B------:R-:W-:Y:S05]  /*7b10*/  BSYNC B1 ;  /* 0x0000000000017941 */ /* 0x000fea0003800000 */
.L_x_280:
        /* <DEDUP_REMOVED lines=10> */
.L_x_283:
[----:B------:R-:W-:Y:S05]  /*7bc0*/  BSYNC B1 ;  /* 0x0000000000017941 */ /* 0x000fea0003800000 */
.L_x_282:
        /* <DEDUP_REMOVED lines=10> */
.L_x_285:
[----:B------:R-:W-:Y:S05]  /*7c70*/  BSYNC B1 ;  /* 0x0000000000017941 */ /* 0x000fea0003800000 */
.L_x_284:
        /* <DEDUP_REMOVED lines=9> */
.L_x_287:
[----:B------:R-:W-:Y:S05]  /*7d10*/  BSYNC B1 ;  /* 0x0000000000017941 */ /* 0x000fea0003800000 */
.L_x_286:
[----:B-----5:R-:W-:Y:S01]  /*7d20*/  LOP3.LUT R0, R19, 0xffffe000, RZ, 0xc0, !PT ;  /* 0xffffe00013007812 */ /* 0x020fe200078ec0ff */
[----:B0-----:R-:W-:Y:S01]  /*7d30*/  @P1 IMAD.MOV.U32 R4, RZ, RZ, R10 ;  /* 0x000000ffff041224 */ /* 0x001fe200078e000a */
[----:B------:R-:W-:Y:S01]  /*7d40*/  ISETP.GT.AND P0, PT, R3, 0x8, P0 ;  /* 0x000000080300780c */ /* 0x000fe20000704270 */
[----:B------:R-:W-:Y:S02]  /*7d50*/  BSSY B1, `(.L_x_288) ;  /* 0x0000008000017945 */ /* 0x000fe40003800000 */
[----:B------:R-:W-:-:S04]  /*7d60*/  FMUL R5, R0, R155 ;  /* 0x0000009b00057220 */ /* 0x000fc80000400000 */
[----:B-1--4-:R-:W-:Y:S01]  /*7d70*/  FFMA R7, R150, R154, R5 ;  /* 0x0000009a96077223 */ /* 0x012fe20000000005 */
[----:B------:R-:W-:-:S04]  /*7d80*/  @P1 IMAD.MOV.U32 R5, RZ, RZ, R11 ;  /* 0x000000ffff051224 */ /* 0x000fc800078e000b */
[----:B------:R-:W-:-:S05]  /*7d90*/  F2FP.TF32.F32.PACK_B R7, R7 ;  /* 0x00000007ff07723e */ /* 0x000fca00024050ff */
[----:B------:R0:W-:Y:S01]  /*7da0*/  @P1 STG.E desc[UR36][R4.64+0x3e0], R7 ;  /* 0x0003e00704001986 */ /* 0x0001e2000c101924 */
[----:B------:R-:W-:Y:S05]  /*7db0*/  @!P0 BRA `(.L_x_289) ;  /* 0x0000000000048947 */ /* 0x000fea0003800000 */
[----:B------:R1:W5:Y:S02]  /*7dc0*/  LDG.E.LTC128B R19, desc[UR36][R8.64+0x3e4] ;  /* 0x0003e42408137981 */ /* 0x000364000c1e1920 */
.L_x_289:
[----:B------:R-:W-:Y:S05]  /*7dd0*/  BSYNC B1 ;  /* 0x0000000000017941 */ /* 0x000fea0003800000 */
.L_x_288:
[----:B------:R-:W-:Y:S05]  /*7de0*/  @!P0 BRA `(.L_x_290) ;  /* 0x0000002400488947 */ /* 0x000fea0003800000 */
[----:B-----5:R-:W-:-:S05]  /*7df0*/  LOP3.LUT R0, R19, 0xffffe000, RZ, 0xc0, !PT ;  /* 0xffffe00013007812 */ /* 0x020fca00078ec0ff */
[----:B------:R-:W-:-:S04]  /*7e00*/  FMUL R0, R0, R155 ;  /* 0x0000009b00007220 */ /* 0x000fc80000400000 */
[----:B------:R-:W-:-:S05]  /*7e10*/  FFMA R151, R151, R154, R0 ;  /* 0x0000009a97977223 */ /* 0x000fca0000000000 */
[----:B------:R-:W-:-:S05]  /*7e20*/  F2FP.TF32.F32.PACK_B R151, R151 ;  /* 0x00000097ff97723e */ /* 0x000fca00024050ff */
[----:B------:R4:W-:Y:S01]  /*7e30*/  STG.E desc[UR36][R10.64+0x3e4], R151 ;  /* 0x0003e4970a007986 */ /* 0x0009e2000c101924 */
[----:B------:R-:W-:Y:S05]  /*7e40*/  BRA `(.L_x_290) ;  /* 0x0000002400307947 */ /* 0x000fea0003800000 */
.L_x_37:
[----:B------:R-:W-:Y:S01]  /*7e50*/  ISETP.GT.AND P3, PT, R0, 0x1, PT ;  /* 0x000000010000780c */ /* 0x000fe20003f64270 */
[----:B------:R-:W-:Y:S01]  /*7e60*/  ULDC.64 UR4, c[0x0][0x5c0] ;  /* 0x0001700000047ab9 */ /* 0x000fe20000000a00 */
[-C--:B------:R-:W-:Y:S01]  /*7e70*/  FMUL R9, R24, R154.reuse ;  /* 0x0000009a18097220 */ /* 0x080fe20000400000 */
[C---:B------:R-:W-:Y:S01]  /*7e80*/  LEA R4, P4, R168.reuse, UR4, 0x2 ;  /* 0x00000004a8047c11 */ /* 0x040fe2000f8810ff */
[-C--:B------:R-:W-:Y:S01]  /*7e90*/  FMUL R25, R25, R154.reuse ;  /* 0x0000009a19197220 */ /* 0x080fe20000400000 */
[----:B------:R-:W-:Y:S01]  /*7ea0*/  ISETP.GT.AND P0, PT, R3, RZ, P3 ;  /* 0x000000ff0300720c */ /* 0x000fe20001f04270 */
[-C--:B------:R-:W-:Y:S01]  /*7eb0*/  FMUL R27, R27, R154.reuse ;  /* 0x0000009a1b1b7220 */ /* 0x080fe20000400000 */
[----:B------:R-:W-:Y:S01]  /*7ec0*/  LEA.HI.X R5, R168, UR5, R179, 0x2, P4 ;  /* 0x00000005a8057c11 */ /* 0x000fe2000a0f14b3 */
[-C--:B------:R-:W-:Y:S01]  /*7ed0*/  FMUL R29, R29, R154.reuse ;  /* 0x0000009a1d1d7220 */ /* 0x080fe20000400000 */
[----:B------:R-:W-:Y:S01]  /*7ee0*/  F2FP.TF32.F32.PACK_B R9, R9 ;  /* 0x00000009ff09723e */ /* 0x000fe200024050ff */
[-C--:B------:R-:W-:Y:S01]  /*7ef0*/  FMUL R31, R31, R154.reuse ;  /* 0x0000009a1f1f7220 */ /* 0x080fe20000400000 */
[----:B------:R-:W-:Y:S01]  /*7f00*/  F2FP.TF32.F32.PACK_B R25, R25 ;  /* 0x00000019ff19723e */ /* 0x000fe200024050ff */
[----:B------:R-:W-:Y:S01]  /*7f10*/  FMUL R13, R32, R154 ;  /* 0x0000009a200d7220 */ /* 0x000fe20000400000 */
[C---:B------:R-:W-:Y:S01]  /*7f20*/  SHF.L.U64.HI R7, R10.reuse, 0x5, R11 ;  /* 0x000000050a077819 */ /* 0x040fe2000001020b */
[----:B------:R0:W-:Y:S01]  /*7f30*/  @P2 STG.E desc[UR36][R4.64], R9 ;  /* 0x0000000904002986 */ /* 0x0001e2000c101924 */
[----:B------:R-:W-:Y:S01]  /*7f40*/  LEA R6, P4, R10, R4, 0x5 ;  /* 0x000000040a067211 */ /* 0x000fe200078828ff */
[-C--:B------:R-:W-:Y:S01]  /*7f50*/  FMUL R11, R26, R154.reuse ;  /* 0x0000009a1a0b7220 */ /* 0x080fe20000400000 */
[----:B------:R-:W-:Y:S01]  /*7f60*/  ISETP.GT.AND P1, PT, R3, 0x8, P1 ;  /* 0x000000080300780c */ /* 0x000fe20000f24270 */
[----:B------:R-:W-:Y:S01]  /*7f70*/  @P0 STG.E desc[UR36][R4.64+0x4], R25 ;  /* 0x0000041904000986 */ /* 0x000fe2000c101924 */
[C---:B------:R-:W-:Y:S01]  /*7f80*/  ISETP.GT.AND P2, PT, R0.reuse, 0x8, PT ;  /* 0x000000080000780c */ /* 0x040fe20003f44270 */
[----:B------:R-:W-:Y:S01]  /*7f90*/  IMAD.X R7, R7, 0x1, R5, P4 ;  /* 0x0000000107077824 */ /* 0x000fe200020e0605 */
[----:B------:R-:W-:Y:S01]  /*7fa0*/  ISETP.GT.AND P3, PT, R3, 0x8, P3 ;  /* 0x000000080300780c */ /* 0x000fe20001f64270 */
[-C--:B------:R-:W-:Y:S01]  /*7fb0*/  FMUL R33, R33, R154.reuse ;  /* 0x0000009a21217220 */ /* 0x080fe20000400000 */
[----:B------:R-:W-:Y:S01]  /*7fc0*/  ISETP.GT.AND P0, PT, R0, 0x9, PT ;  /* 0x000000090000780c */ /* 0x000fe20003f04270 */
[-C--:B------:R-:W-:Y:S01]  /*7fd0*/  FMUL R35, R35, R154.reuse ;  /* 0x0000009a23237220 */ /* 0x080fe20000400000 */
[C---:B------:R-:W-:Y:S01]  /*7fe0*/  ISETP.GT.AND P5, PT, R3.reuse, RZ, P2 ;  /* 0x000000ff0300720c */ /* 0x040fe200017a4270 */
[-C--:B0-----:R-:W-:Y:S01]  /*7ff0*/  FMUL R9, R28, R154.reuse ;  /* 0x0000009a1c097220 */ /* 0x081fe20000400000 */
[----:B------:R-:W-:Y:S01]  /*8000*/  ISETP.GT.AND P4, PT, R3, RZ, P0 ;  /* 0x000000ff0300720c */ /* 0x000fe20000784270 */
[-C--:B------:R-:W-:Y:S01]  /*8010*/  FMUL R37, R37, R154.reuse ;  /* 0x0000009a25257220 */ /* 0x080fe20000400000 */
[----:B------:R-:W-:Y:S01]  /*8020*/  F2FP.TF32.F32.PACK_B R11, R11 ;  /* 0x0000000bff0b723e */ /* 0x000fe200024050ff */
[-C--:B------:R-:W-:Y:S01]  /*8030*/  FMUL R39, R39, R154.reuse ;  /* 0x0000009a27277220 */ /* 0x080fe20000400000 */
[----:B------:R-:W-:Y:S01]  /*8040*/  F2FP.TF32.F32.PACK_B R27, R27 ;  /* 0x0000001bff1b723e */ /* 0x000fe200024050ff */
[-C--:B------:R-:W-:Y:S01]  /*8050*/  FMUL R41, R41, R154.reuse ;  /* 0x0000009a29297220 */ /* 0x080fe20000400000 */
[----:B------:R-:W-:Y:S01]  /*8060*/  F2FP.TF32.F32.PACK_B R9, R9 ;  /* 0x00000009ff09723e */ /* 0x000fe200024050ff */
[----:B------:R0:W-:Y:S01]  /*8070*/  @P1 STG.E desc[UR36][R6.64], R11 ;  /* 0x0000000b06001986 */ /* 0x0001e2000c101924 */
[----:B------:R-:W-:Y:S01]  /*8080*/  F2FP.TF32.F32.PACK_B R29, R29 ;  /* 0x0000001dff1d723e */ /* 0x000fe200024050ff */
[-C--:B------:R-:W-:Y:S01]  /*8090*/  FMUL R43, R43, R154.reuse ;  /* 0x0000009a2b2b7220 */ /* 0x080fe20000400000 */
[C---:B------:R-:W-:Y:S01]  /*80a0*/  ISETP.GT.AND P1, PT, R0.reuse, 0x10, PT ;  /* 0x000000100000780c */ /* 0x040fe20003f24270 */
[----:B------:R-:W-:Y:S01]  /*80b0*/  @P3 STG.E desc[UR36][R6.64+0x4], R27 ;  /* 0x0000041b06003986 */ /* 0x000fe2000c101924 */
[----:B------:R-:W-:Y:S01]  /*80c0*/  ISETP.GT.AND P3, PT, R0, 0x11, PT ;  /* 0x000000110000780c */ /* 0x000fe20003f64270 */
[-C--:B------:R-:W-:Y:S01]  /*80d0*/  FMUL R45, R45, R154.reuse ;  /* 0x0000009a2d2d7220 */ /* 0x080fe20000400000 */
[C---:B------:R-:W-:Y:S01]  /*80e0*/  ISETP.GT.AND P2, PT, R3.reuse, 0x8, P2 ;  /* 0x000000080300780c */ /* 0x040fe20001744270 */
[----:B------:R1:W-:Y:S01]  /*80f0*/  @P5 STG.E desc[UR36][R4.64+0x20], R9 ;  /* 0x0000200904005986 */ /* 0x0003e2000c101924 */
[----:B------:R-:W-:Y:S01]  /*8100*/  ISETP.GT.AND P0, PT, R3, 0x8, P0 ;  /* 0x000000080300780c */ /* 0x000fe20000704270 */
[-C--:B------:R-:W-:Y:S01]  /*8110*/  FMUL R47, R47, R154.reuse ;  /* 0x0000009a2f2f7220 */ /* 0x080fe20000400000 */
[C---:B------:R-:W-:Y:S01]  /*8120*/  ISETP.GT.AND P5, PT, R3.reuse, RZ, P1 ;  /* 0x000000ff0300720c */ /* 0x040fe20000fa4270 */
[----:B------:R-:W-:Y:S01]  /*8130*/  @P4 STG.E desc[UR36][R4.64+0x24], R29 ;  /* 0x0000241d04004986 */ /* 0x000fe2000c101924 */
        /* <DEDUP_REMOVED lines=8> */
[-C--:B-1----:R-:W-:Y:S01]  /*81c0*/  FMUL R9, R34, R154.reuse ;  /* 0x0000009a22097220 */ /* 0x082fe20000400000 */
[----:B------:R-:W-:Y:S01]  /*81d0*/  F2FP.TF32.F32.PACK_B R33, R33 ;  /* 0x00000021ff21723e */ /* 0x000fe200024050ff */
[----:B------:R0:W-:Y:S01]  /*81e0*/  @P2 STG.E desc[UR36][R6.64+0x20], R11 ;  /* 0x0000200b06002986 */ /* 0x0001e2000c101924 */
[----:B------:R-:W-:Y:S01]  /*81f0*/  ISETP.GT.AND P1, PT, R3, 0x8, P1 ;  /* 0x000000080300780c */ /* 0x000fe20000f24270 */
[-C--:B------:R-:W-:Y:S01]  /*8200*/  FMUL R55, R55, R154.reuse ;  /* 0x0000009a37377220 */ /* 0x080fe20000400000 */
[C---:B------:R-:W-:Y:S01]  /*8210*/  ISETP.GT.AND P2, PT, R0.reuse, 0x19, PT ;  /* 0x000000190000780c */ /* 0x040fe20003f44270 */
[----:B------:R-:W-:Y:S01]  /*8220*/  @P0 STG.E desc[UR36][R6.64+0x24], R31 ;  /* 0x0000241f06000986 */ /* 0x000fe2000c101924 */
[----:B------:R-:W-:Y:S01]  /*8230*/  ISETP.GT.AND P0, PT, R0, 0x18, PT ;  /* 0x000000180000780c */ /* 0x000fe20003f04270 */
[-C--:B------:R-:W-:Y:S01]  /*8240*/  FMUL R57, R57, R154.reuse ;  /* 0x0000009a39397220 */ /* 0x080fe20000400000 */
[----:B------:R-:W-:Y:S01]  /*8250*/  F2FP.TF32.F32.PACK_B R9, R9 ;  /* 0x00000009ff09723e */ /* 0x000fe200024050ff */
[----:B------:R1:W-:Y:S01]  /*8260*/  @P5 STG.E desc[UR36][R4.64+0x40], R13 ;  /* 0x0000400d04005986 */ /* 0x0003e2000c101924 */
[----:B------:R-:W-:Y:S01]  /*8270*/  ISETP.GT.AND P5, PT, R3, RZ, P0 ;  /* 0x000000ff0300720c */ /* 0x000fe200007a4270 */
[-C--:B------:R-:W-:Y:S01]  /*8280*/  FMUL R59, R59, R154.reuse ;  /* 0x0000009a3b3b7220 */ /* 0x080fe20000400000 */
[----:B------:R-:W-:Y:S01]  /*8290*/  F2FP.TF32.F32.PACK_B R35, R35 ;  /* 0x00000023ff23723e */ /* 0x000fe200024050ff */
[----:B------:R-:W-:Y:S01]  /*82a0*/  @P4 STG.E desc[UR36][R4.64+0x44], R33 ;  /* 0x0000442104004986 */ /* 0x000fe2000c101924 */
[C---:B------:R-:W-:Y:S01]  /*82b0*/  ISETP.GT.AND P4, PT, R3.reuse, 0x8, P3 ;  /* 0x000000080300780c */ /* 0x040fe20001f84270 */
[-C--:B0-----:R-:W-:Y:S01]  /*82c0*/  FMUL R11, R36, R154.reuse ;  /* 0x0000009a240b7220 */ /* 0x081fe20000400000 */
[----:B------:R-:W-:Y:S01]  /*82d0*/  ISETP.GT.AND P3, PT, R3, RZ, P2 ;  /* 0x000000ff0300720c */ /* 0x000fe20001764270 */
[----:B------:R0:W-:Y:S01]  /*82e0*/  @P1 STG.E desc[UR36][R6.64+0x40], R9 ;  /* 0x0000400906001986 */ /* 0x0001e2000c101924 */
[----:B------:R-:W-:Y:S01]  /*82f0*/  F2FP.TF32.F32.PACK_B R37, R37 ;  /* 0x00000025ff25723e */ /* 0x000fe200024050ff */
[-C--:B------:R-:W-:Y:S01]  /*8300*/  FMUL R61, R61, R154.reuse ;  /* 0x0000009a3d3d7220 */ /* 0x080fe20000400000 */
[----:B------:R-:W-:Y:S01]  /*8310*/  F2FP.TF32.F32.PACK_B R11, R11 ;  /* 0x0000000bff0b723e */ /* 0x000fe200024050ff */
[-C--:B-1----:R-:W-:Y:S01]  /*8320*/  FMUL R13, R40, R154.reuse ;  /* 0x0000009a280d7220 */ /* 0x082fe20000400000 */
[----:B------:R-:W-:Y:S01]  /*8330*/  ISETP.GT.AND P1, PT, R0, 0x20, PT ;  /* 0x000000200000780c */ /* 0x000fe20003f24270 */
[-C--:B------:R-:W-:Y:S01]  /*8340*/  FMUL R63, R63, R154.reuse ;  /* 0x0000009a3f3f7220 */ /* 0x080fe20000400000 */
[----:B------:R-:W-:Y:S01]  /*8350*/  ISETP.GT.AND P0, PT, R3, 0x8, P0 ;  /* 0x000000080300780c */ /* 0x000fe20000704270 */
[-C--:B------:R-:W-:Y:S01]  /*8360*/  FMUL R65, R65, R154.reuse ;  /* 0x0000009a41417220 */ /* 0x080fe20000400000 */
[----:B------:R-:W-:Y:S01]  /*8370*/  F2FP.TF32.F32.PACK_B R39, R39 ;  /* 0x00000027ff27723e */ /* 0x000fe200024050ff */
[----:B------:R-:W-:Y:S01]  /*8380*/  @P4 STG.E desc[UR36][R6.64+0x44], R35 ;  /* 0x0000442306004986 */ /* 0x000fe2000c101924 */
[C---:B------:R-:W-:Y:S01]  /*8390*/  ISETP.GT.AND P4, PT, R3.reuse, 0x8, P2 ;  /* 0x000000080300780c */ /* 0x040fe20001784270 */
[-C--:B0-----:R-:W-:Y:S01]  /*83a0*/  FMUL R9, R38, R154.reuse ;  /* 0x0000009a26097220 */ /* 0x081fe20000400000 */
[C---:B------:R-:W-:Y:S01]  /*83b0*/  ISETP.GT.AND P2, PT, R0.reuse, 0x21, PT ;  /* 0x000000210000780c */ /* 0x040fe20003f44270 */
[----:B------:R0:W-:Y:S01]  /*83c0*/  @P5 STG.E desc[UR36][R4.64+0x60], R11 ;  /* 0x0000600b04005986 */ /* 0x0001e2000c101924 */
[----:B------:R-:W-:Y:S01]  /*83d0*/  ISETP.GT.AND P5, PT, R3, RZ, P1 ;  /* 0x000000ff0300720c */ /* 0x000fe20000fa4270 */
[-C--:B------:R-:W-:Y:S01]  /*83e0*/  FMUL R67, R67, R154.reuse ;  /* 0x0000009a43437220 */ /* 0x080fe20000400000 */
[----:B------:R-:W-:Y:S01]  /*83f0*/  F2FP.TF32.F32.PACK_B R9, R9 ;  /* 0x00000009ff09723e */ /* 0x000fe200024050ff */
[----:B------:R-:W-:Y:S01]  /*8400*/  @P3 STG.E desc[UR36][R4.64+0x64], R37 ;  /* 0x0000642504003986 */ /* 0x000fe2000c101924 */
[----:B------:R-:W-:Y:S01]  /*8410*/  ISETP.GT.AND P3, PT, R3, RZ, P2 ;  /* 0x000000ff0300720c */ /* 0x000fe20001764270 */
[-C--:B------:R-:W-:Y:S01]  /*8420*/  FMUL R69, R69, R154.reuse ;  /* 0x0000009a45457220 */ /* 0x080fe20000400000 */
[----:B------:R-:W-:Y:S01]  /*8430*/  F2FP.TF32.F32.PACK_B R13, R13 ;  /* 0x0000000dff0d723e */ /* 0x000fe200024050ff */
[----:B------:R1:W-:Y:S01]  /*8440*/  @P0 STG.E desc[UR36][R6.64+0x60], R9 ;  /* 0x0000600906000986 */ /* 0x0003e2000c101924 */
[----:B------:R-:W-:Y:S01]  /*8450*/  F2FP.TF32.F32.PACK_B R41, R41 ;  /* 0x00000029ff29723e */ /* 0x000fe200024050ff */
[-C--:B------:R-:W-:Y:S01]  /*8460*/  FMUL R71, R71, R154.reuse ;  /* 0x0000009a47477220 */ /* 0x080fe20000400000 */
[----:B------:R-:W-:Y:S01]  /*8470*/  ISETP.GT.AND P0, PT, R0, 0x28, PT ;  /* 0x000000280000780c */ /* 0x000fe20003f04270 */
[----:B------:R-:W-:Y:S01]  /*8480*/  @P4 STG.E desc[UR36][R6.64+0x64], R39 ;  /* 0x0000642706004986 */ /* 0x000fe2000c101924 */
[C---:B------:R-:W-:Y:S01]  /*8490*/  ISETP.GT.AND P1, PT, R3.reuse, 0x8, P1 ;  /* 0x000000080300780c */ /* 0x040fe20000f24270 */
[-C--:B0-----:R-:W-:Y:S01]  /*84a0*/  FMUL R11, R44, R154.reuse ;  /* 0x0000009a2c0b7220 */ /* 0x081fe20000400000 */
[----:B------:R-:W-:Y:S01]  /*84b0*/  ISETP.GT.AND P4, PT, R3, 0x8, P2 ;  /* 0x000000080300780c */ /* 0x000fe20001784270 */
[----:B------:R0:W-:Y:S01]  /*84c0*/  @P5 STG.E desc[UR36][R4.64+0x80], R13 ;  /* 0x0000800d04005986 */ /* 0x0001e2000c101924 */
[----:B------:R-:W-:Y:S01]  /*84d0*/  ISETP.GT.AND P2, PT, R0, 0x29, PT ;  /* 0x000000290000780c */ /* 0x000fe20003f44270 */
[-C--:B------:R-:W-:Y:S01]  /*84e0*/  FMUL R73, R73, R154.reuse ;  /* 0x0000009a49497220 */ /* 0x080fe20000400000 */
[C---:B------:R-:W-:Y:S01]  /*84f0*/  ISETP.GT.AND P5, PT, R3.reuse, RZ, P0 ;  /* 0x000000ff0300720c */ /* 0x040fe200007a4270 */
[-C--:B-1----:R-:W-:Y:S01]  /*8500*/  FMUL R9, R42, R154.reuse ;  /* 0x0000009a2a097220 */ /* 0x082fe20000400000 */
[----:B------:R-:W-:Y:S01]  /*8510*/  @P3 STG.E desc[UR36][R4.64+0x84], R41 ;  /* 0x0000842904003986 */ /* 0x000fe2000c101924 */
[----:B------:R-:W-:Y:S01]  /*8520*/  ISETP.GT.AND P3, PT, R3, RZ, P2 ;  /* 0x000000ff0300720c */ /* 0x000fe20001764270 */
[-C--:B------:R-:W-:Y:S01]  /*8530*/  FMUL R75, R75, R154.reuse ;  /* 0x0000009a4b4b7220 */ /* 0x080fe20000400000 */
[----:B------:R-:W-:Y:S01]  /*8540*/  F2FP.TF32.F32.PACK_B R43, R43 ;  /* 0x0000002bff2b723e */ /* 0x000fe200024050ff */
[-C--:B------:R-:W-:Y:S01]  /*8550*/  FMUL R77, R77, R154.reuse ;  /* 0x0000009a4d4d7220 */ /* 0x080fe20000400000 */
[----:B------:R-:W-:Y:S01]  /*8560*/  F2FP.TF32.F32.PACK_B R9, R9 ;  /* 0x00000009ff09723e */ /* 0x000fe200024050ff */
[-C--:B------:R-:W-:Y:S01]  /*8570*/  FMUL R79, R79, R154.reuse ;  /* 0x0000009a4f4f7220 */ /* 0x080fe20000400000 */
[----:B------:R-:W-:Y:S01]  /*8580*/  F2FP.TF32.F32.PACK_B R11, R11 ;  /* 0x0000000bff0b723e */ /* 0x000fe200024050ff */
[-C--:B0-----:R-:W-:Y:S01]  /*8590*/  FMUL R13, R48, R154.reuse ;  /* 0x0000009a300d7220 */ /* 0x081fe20000400000 */
[----:B------:R-:W-:Y:S01]  /*85a0*/  F2FP.TF32.F32.PACK_B R45, R45 ;  /* 0x0000002dff2d723e */ /* 0x000fe200024050ff */
[----:B------:R0:W-:Y:S01]  /*85b0*/  @P1 STG.E desc[UR36][R6.64+0x80], R9 ;  /* 0x0000800906001986 */ /* 0x0001e2000c101924 */
[C---:B------:R-:W-:Y:S01]  /*85c0*/  ISETP.GT.AND P1, PT, R0.reuse, 0x30, PT ;  /* 0x000000300000780c */ /* 0x040fe20003f24270 */
[-C--:B------:R-:W-:Y:S01]  /*85d0*/  FMUL R81, R81, R154.reuse ;  /* 0x0000009a51517220 */ /* 0x080fe20000400000 */
[C---:B------:R-:W-:Y:S01]  /*85e0*/  ISETP.GT.AND P0, PT, R3.reuse, 0x8, P0 ;  /* 0x000000080300780c */ /* 0x040fe20000704270 */
[----:B------:R-:W-:Y:S01]  /*85f0*/  @P4 STG.E desc[UR36][R6.64+0x84], R43 ;  /* 0x0000842b06004986 */ /* 0x000fe2000c101924 */
[----:B------:R-:W-:Y:S01]  /*8600*/  ISETP.GT.AND P4, PT, R3, 0x8, P2 ;  /* 0x000000080300780c */ /* 0x000fe20001784270 */
[-C--:B------:R-:W-:Y:S01]  /*8610*/  FMUL R83, R83, R154.reuse ;  /* 0x0000009a53537220 */ /* 0x080fe20000400000 */
[----:B------:R-:W-:Y:S01]  /*8620*/  ISETP.GT.AND P2, PT, R0, 0x31, PT ;  /* 0x000000310000780c */ /* 0x000fe20003f44270 */
[----:B------:R1:W-:Y:S01]  /*8630*/  @P5 STG.E desc[UR36][R4.64+0xa0], R11 ;  /* 0x0000a00b04005986 */ /* 0x0003e2000c101924 */
[----:B------:R-:W-:Y:S01]  /*8640*/  ISETP.GT.AND P5, PT, R3, RZ, P1 ;  /* 0x000000ff0300720c */ /* 0x000fe20000fa4270 */
[-C--:B------:R-:W-:Y:S01]  /*8650*/  FMUL R85, R85, R154.reuse ;  /* 0x0000009a55557220 */ /* 0x080fe20000400000 */
[----:B------:R-:W-:Y:S01]  /*8660*/  F2FP.TF32.F32.PACK_B R47, R47 ;  /* 0x0000002fff2f723e */ /* 0x000fe200024050ff */
[-C--:B0-----:R-:W-:Y:S01]  /*8670*/  FMUL R9, R46, R154.reuse ;  /* 0x0000009a2e097220 */ /* 0x081fe20000400000 */
        /* <DEDUP_REMOVED lines=9> */
[----:B------:R-:W-:Y:S01]  /*8710*/  ISETP.GT.AND P1, PT, R3, 0x8, P1 ;  /* 0x000000080300780c */ /* 0x000fe20000f24270 */
[----:B------:R0:W-:Y:S01]  /*8720*/  @P0 STG.E desc[UR36][R6.64+0xa0], R9 ;  /* 0x0000a00906000986 */ /* 0x0001e2000c101924 */
[C---:B------:R-:W-:Y:S01]  /*8730*/  ISETP.GT.AND P0, PT, R0.reuse, 0x38, PT ;  /* 0x000000380000780c */ /* 0x040fe20003f04270 */
[-C--:B------:R-:W-:Y:S01]  /*8740*/  FMUL R93, R93, R154.reuse ;  /* 0x0000009a5d5d7220 */ /* 0x080fe20000400000 */
[----:B------:R-:W-:Y:S01]  /*8750*/  F2FP.TF32.F32.PACK_B R51, R51 ;  /* 0x00000033ff33723e */ /* 0x000fe200024050ff */
        /* <DEDUP_REMOVED lines=16> */
[----:B------:R-:W-:Y:S01]  /*8860*/  ISETP.GT.AND P0, PT, R3, 0x8, P0 ;  /* 0x000000080300780c */ /* 0x000fe20000704270 */
[-C--:B-1----:R-:W-:Y:S01]  /*8870*/  FMUL R13, R56, R154.reuse ;  /* 0x0000009a380d7220 */ /* 0x082fe20000400000 */
[----:B------:R-:W-:Y:S01]  /*8880*/  F2FP.TF32.F32.PACK_B R55, R55 ;  /* 0x00000037ff37723e */ /* 0x000fe200024050ff */
        /* <DEDUP_REMOVED lines=16> */
[----:B------:R-:W-:Y:S01]  /*8990*/  ISETP.GT.AND P1, PT, R3, 0x8, P1 ;  /* 0x000000080300780c */ /* 0x000fe20000f24270 */
[-C--:B------:R-:W-:Y:S01]  /*89a0*/  FMUL R113, R113, R154.reuse ;  /* 0x0000009a71717220 */ /* 0x080fe20000400000 */
[----:B------:R-:W-:Y:S01]  /*89b0*/  F2FP.TF32.F32.PACK_B R9, R9 ;  /* 0x00000009ff09723e */ /* 0x000fe200024050ff */
[-C--:B------:R-:W-:Y:S01]  /*89c0*/  FMUL R115, R115, R154.reuse ;  /* 0x0000009a73737220 */ /* 0x080fe20000400000 */
[-C--:B-1----:R-:W-:Y:S01]  /*89d0*/  FMUL R11, R60, R154.reuse ;  /* 0x0000009a3c0b7220 */ /* 0x082fe20000400000 */
[----:B------:R-:W-:Y:S01]  /*89e0*/  F2FP.TF32.F32.PACK_B R59, R59 ;  /* 0x0000003bff3b723e */ /* 0x000fe200024050ff */
[-C--:B------:R-:W-:Y:S01]  /*89f0*/  FMUL R117, R117, R154.reuse ;  /* 0x0000009a75757220 */ /* 0x080fe20000400000 */
        /* <DEDUP_REMOVED lines=47> */
[----:B------:R-:W-:Y:S01]  /*8cf0*/  ISETP.GT.AND P0, PT, R0, 0x58, PT ;  /* 0x000000580000780c */ /* 0x000fe20003f04270 */
[-C--:B------:R-:W-:Y:S01]  /*8d00*/  FMUL R147, R147, R154.reuse ;  /* 0x0000009a93937220 */ /* 0x080fe20000400000 */
[----:B------:R-:W-:Y:S01]  /*8d10*/  F2FP.TF32.F32.PACK_B R11, R11 ;  /* 0x0000000bff0b723e */ /* 0x000fe200024050ff */
[----:B------:R-:W-:Y:S01]  /*8d20*/  @P4 STG.E desc[UR36][R6.64+0x124], R63 ;  /* 0x0001243f06004986 */ /* 0x000fe2000c101924 */
[C---:B------:R-:W-:Y:S01]  /*8d30*/  ISETP.GT.AND P4, PT, R3.reuse, 0x8, P2 ;  /* 0x000000080300780c */ /* 0x040fe20001784270 */
        /* <DEDUP_REMOVED lines=9> */
[----:B------:R-:W-:Y:S01]  /*8dd0*/  FMUL R151, R151, R154 ;  /* 0x0000009a97977220 */ /* 0x000fe20000400000 */
[----:B------:R-:W-:-:S02]  /*8de0*/  ISETP.GT.AND P0, PT, R3, 0x8, P0 ;  /* 0x000000080300780c */ /* 0x000fc40000704270 */
[----:B------:R-:W-:Y:S01]  /*8df0*/  F2FP.TF32.F32.PACK_B R9, R9 ;  /* 0x00000009ff09723e */ /* 0x000fe200024050ff */
[----:B-1----:R-:W-:Y:S01]  /*8e00*/  FMUL R13, R72, R154 ;  /* 0x0000009a480d7220 */ /* 0x002fe20000400000 */
[----:B------:R-:W-:-:S03]  /*8e10*/  F2FP.TF32.F32.PACK_B R71, R71 ;  /* 0x00000047ff47723e */ /* 0x000fc600024050ff */
[----:B------:R0:W-:Y:S01]  /*8e20*/  @P1 STG.E desc[UR36][R6.64+0x140], R9 ;  /* 0x0001400906001986 */ /* 0x0001e2000c101924 */
[C---:B------:R-:W-:Y:S02]  /*8e30*/  ISETP.GT.AND P1, PT, R0.reuse, 0x60, PT ;  /* 0x000000600000780c */ /* 0x040fe40003f24270 */
[----:B------:R-:W-:Y:S01]  /*8e40*/  F2FP.TF32.F32.PACK_B R13, R13 ;  /* 0x0000000dff0d723e */ /* 0x000fe200024050ff */
[----:B------:R-:W-:Y:S01]  /*8e50*/  @P4 STG.E desc[UR36][R6.64+0x144], R67 ;  /* 0x0001444306004986 */ /* 0x000fe2000c101924 */
[C---:B------:R-:W-:Y:S02]  /*8e60*/  ISETP.GT.AND P4, PT, R3.reuse, 0x8, P2 ;  /* 0x000000080300780c */ /* 0x040fe40001784270 */
[----:B------:R-:W-:Y:S01]  /*8e70*/  ISETP.GT.AND P2, PT, R0, 0x61, PT ;  /* 0x000000610000780c */ /* 0x000fe20003f44270 */
[----:B------:R1:W-:Y:S01]  /*8e80*/  @P5 STG.E desc[UR36][R4.64+0x160], R11 ;  /* 0x0001600b04005986 */ /* 0x0003e2000c101924 */
[C---:B------:R-:W-:Y:S02]  /*8e90*/  ISETP.GT.AND P5, PT, R3.reuse, RZ, P1 ;  /* 0x000000ff0300720c */ /* 0x040fe40000fa4270 */
[----:B------:R-:W-:Y:S01]  /*8ea0*/  F2FP.TF32.F32.PACK_B R73, R73 ;  /* 0x00000049ff49723e */ /* 0x000fe200024050ff */
[----:B0-----:R-:W-:Y:S01]  /*8eb0*/  FMUL R9, R70, R154 ;  /* 0x0000009a46097220 */ /* 0x001fe20000400000 */
[----:B------:R-:W-:Y:S01]  /*8ec0*/  @P3 STG.E desc[UR36][R4.64+0x164], R69 ;  /* 0x0001644504003986 */ /* 0x000fe2000c101924 */
[----:B------:R-:W-:-:S02]  /*8ed0*/  ISETP.GT.AND P3, PT, R3, RZ, P2 ;  /* 0x000000ff0300720c */ /* 0x000fc40001764270 */
[----:B------:R-:W-:Y:S02]  /*8ee0*/  ISETP.GT.AND P1, PT, R3, 0x8, P1 ;  /* 0x000000080300780c */ /* 0x000fe40000f24270 */
        /* <DEDUP_REMOVED lines=252> */
[----:B------:R-:W-:Y:S01]  /*9eb0*/  @P3 STG.E desc[UR36][R4.64+0x364], R133 ;  /* 0x0003648504003986 */ /* 0x000fe2000c101924 */
[----:B0-----:R-:W-:Y:S01]  /*9ec0*/  FMUL R9, R134, R154 ;  /* 0x0000009a86097220 */ /* 0x001fe20000400000 */
[----:B------:R-:W-:-:S02]  /*9ed0*/  ISETP.GT.AND P3, PT, R3, RZ, P2 ;  /* 0x000000ff0300720c */ /* 0x000fc40001764270 */
[----:B------:R-:W-:Y:S02]  /*9ee0*/  ISETP.GT.AND P1, PT, R3, 0x8, P1 ;  /* 0x000000080300780c */ /* 0x000fe40000f24270 */
[----:B------:R-:W-:Y:S01]  /*9ef0*/  F2FP.TF32.F32.PACK_B R9, R9 ;  /* 0x00000009ff09723e */ /* 0x000fe200024050ff */
[----:B-1----:R-:W-:Y:S01]  /*9f00*/  FMUL R11, R140, R154 ;  /* 0x0000009a8c0b7220 */ /* 0x002fe20000400000 */
[----:B------:R-:W-:-:S03]  /*9f10*/  F2FP.TF32.F32.PACK_B R139, R139 ;  /* 0x0000008bff8b723e */ /* 0x000fc600024050ff */
[----:B------:R0:W-:Y:S01]  /*9f20*/  @P0 STG.E desc[UR36][R6.64+0x360], R9 ;  /* 0x0003600906000986 */ /* 0x0001e2000c101924 */
[----:B------:R-:W-:Y:S02]  /*9f30*/  F2FP.TF32.F32.PACK_B R141, R141 ;  /* 0x0000008dff8d723e */ /* 0x000fe400024050ff */
[----:B------:R-:W-:Y:S01]  /*9f40*/  F2FP.TF32.F32.PACK_B R11, R11 ;  /* 0x0000000bff0b723e */ /* 0x000fe200024050ff */
[----:B------:R-:W-:Y:S01]  /*9f50*/  @P4 STG.E desc[UR36][R6.64+0x364], R135 ;  /* 0x0003648706004986 */ /* 0x000fe2000c101924 */
[C---:B------:R-:W-:Y:S02]  /*9f60*/  ISETP.GT.AND P4, PT, R0.reuse, 0xe8, PT ;  /* 0x000000e80000780c */ /* 0x040fe40003f84270 */
[----:B------:R-:W-:Y:S01]  /*9f70*/  F2FP.TF32.F32.PACK_B R143, R143 ;  /* 0x0000008fff8f723e */ /* 0x000fe200024050ff */
[----:B------:R1:W-:Y:S01]  /*9f80*/  @P5 STG.E desc[UR36][R4.64+0x380], R13 ;  /* 0x0003800d04005986 */ /* 0x0003e2000c101924 */
[----:B------:R-:W-:Y:S02]  /*9f90*/  ISETP.GT.AND P5, PT, R0, 0xe9, PT ;  /* 0x000000e90000780c */ /* 0x000fe40003fa4270 */
[----:B------:R-:W-:Y:S01]  /*9fa0*/  F2FP.TF32.F32.PACK_B R145, R145 ;  /* 0x00000091ff91723e */ /* 0x000fe200024050ff */
[----:B------:R-:W-:Y:S01]  /*9fb0*/  @P3 STG.E desc[UR36][R4.64+0x384], R137 ;  /* 0x0003848904003986 */ /* 0x000fe2000c101924 */
[C---:B------:R-:W-:Y:S01]  /*9fc0*/  ISETP.GT.AND P3, PT, R3.reuse, 0x8, P2 ;  /* 0x000000080300780c */ /* 0x040fe20001764270 */
[----:B0-----:R-:W-:Y:S01]  /*9fd0*/  FMUL R9, R138, R154 ;  /* 0x0000009a8a097220 */ /* 0x001fe20000400000 */
[----:B------:R-:W-:-:S02]  /*9fe0*/  ISETP.GT.AND P2, PT, R3, RZ, P4 ;  /* 0x000000ff0300720c */ /* 0x000fc40002744270 */
[C---:B------:R-:W-:Y:S02]  /*9ff0*/  ISETP.GT.AND P0, PT, R3.reuse, RZ, P5 ;  /* 0x000000ff0300720c */ /* 0x040fe40002f04270 */
[C---:B------:R-:W-:Y:S01]  /*a000*/  ISETP.GT.AND P4, PT, R3.reuse, 0x8, P4 ;  /* 0x000000080300780c */ /* 0x040fe20002784270 */
[----:B-1----:R-:W-:Y:S01]  /*a010*/  FMUL R13, R142, R154 ;  /* 0x0000009a8e0d7220 */ /* 0x002fe20000400000 */
[----:B------:R-:W-:Y:S02]  /*a020*/  ISETP.GT.AND P5, PT, R3, 0x8, P5 ;  /* 0x000000080300780c */ /* 0x000fe40002fa4270 */
[----:B------:R-:W-:Y:S02]  /*a030*/  F2FP.TF32.F32.PACK_B R9, R9 ;  /* 0x00000009ff09723e */ /* 0x000fe400024050ff */
[----:B------:R-:W-:Y:S02]  /*a040*/  F2FP.TF32.F32.PACK_B R13, R13 ;  /* 0x0000000dff0d723e */ /* 0x000fe400024050ff */
[----:B------:R-:W-:Y:S01]  /*a050*/  F2FP.TF32.F32.PACK_B R147, R147 ;  /* 0x00000093ff93723e */ /* 0x000fe200024050ff */
[----:B------:R0:W-:Y:S01]  /*a060*/  @P1 STG.E desc[UR36][R6.64+0x380], R9 ;  /* 0x0003800906001986 */ /* 0x0001e2000c101924 */
[----:B------:R-:W-:-:S02]  /*a070*/  ISETP.GT.AND P1, PT, R0, 0xf8, PT ;  /* 0x000000f80000780c */ /* 0x000fc40003f24270 */
        /* <DEDUP_REMOVED lines=8> */
[----:B0-----:R-:W-:Y:S01]  /*a100*/  FMUL R9, R144, R154 ;  /* 0x0000009a90097220 */ /* 0x001fe20000400000 */
[----:B------:R-:W-:-:S02]  /*a110*/  ISETP.GT.AND P0, PT, R0, 0xf9, PT ;  /* 0x000000f90000780c */ /* 0x000fc40003f04270 */
[----:B------:R0:W-:Y:S01]  /*a120*/  @P4 STG.E desc[UR36][R6.64+0x3a0], R13 ;  /* 0x0003a00d06004986 */ /* 0x0001e2000c101924 */
[C---:B------:R-:W-:Y:S02]  /*a130*/  ISETP.GT.AND P4, PT, R3.reuse, RZ, P2 ;  /* 0x000000ff0300720c */ /* 0x040fe40001784270 */
[----:B------:R-:W-:Y:S01]  /*a140*/  F2FP.TF32.F32.PACK_B R9, R9 ;  /* 0x00000009ff09723e */ /* 0x000fe200024050ff */
[----:B------:R-:W-:Y:S01]  /*a150*/  @P5 STG.E desc[UR36][R6.64+0x3a4], R143 ;  /* 0x0003a48f06005986 */ /* 0x000fe2000c101924 */
[C---:B------:R-:W-:Y:S01]  /*a160*/  ISETP.GT.AND P5, PT, R3.reuse, RZ, P3 ;  /* 0x000000ff0300720c */ /* 0x040fe20001fa4270 */
[-C--:B-1----:R-:W-:Y:S01]  /*a170*/  FMUL R11, R146, R154.reuse ;  /* 0x0000009a920b7220 */ /* 0x082fe20000400000 */
[C---:B------:R-:W-:Y:S02]  /*a180*/  ISETP.GT.AND P3, PT, R3.reuse, 0x8, P3 ;  /* 0x000000080300780c */ /* 0x040fe40001f64270 */
[----:B------:R-:W-:Y:S02]  /*a190*/  ISETP.GT.AND P2, PT, R3, 0x8, P2 ;  /* 0x000000080300780c */ /* 0x000fe40001744270 */
[----:B------:R-:W-:Y:S01]  /*a1a0*/  F2FP.TF32.F32.PACK_B R11, R11 ;  /* 0x0000000bff0b723e */ /* 0x000fe200024050ff */
[----:B0-----:R-:W-:-:S05]  /*a1b0*/  FMUL R13, R150, R154 ;  /* 0x0000009a960d7220 */ /* 0x001fca0000400000 */
[----:B------:R-:W-:Y:S01]  /*a1c0*/  F2FP.TF32.F32.PACK_B R13, R13 ;  /* 0x0000000dff0d723e */ /* 0x000fe200024050ff */
[----:B------:R-:W-:Y:S01]  /*a1d0*/  @P5 STG.E desc[UR36][R4.64+0x3c0], R9 ;  /* 0x0003c00904005986 */ /* 0x000fe2000c101924 */
[C---:B------:R-:W-:Y:S01]  /*a1e0*/  ISETP.GT.AND P5, PT, R3.reuse, RZ, P1 ;  /* 0x000000ff0300720c */ /* 0x040fe20000fa4270 */
[----:B------:R-:W-:Y:S01]  /*a1f0*/  @P3 IMAD.MOV.U32 R2, RZ, RZ, R6 ;  /* 0x000000ffff023224 */ /* 0x000fe200078e0006 */
[C---:B------:R-:W-:Y:S01]  /*a200*/  ISETP.GT.AND P1, PT, R3.reuse, 0x8, P1 ;  /* 0x000000080300780c */ /* 0x040fe20000f24270 */
[----:B------:R-:W-:Y:S01]  /*a210*/  @P4 STG.E desc[UR36][R4.64+0x3c4], R145 ;  /* 0x0003c49104004986 */ /* 0x000fe2000c101924 */
[C---:B------:R-:W-:Y:S02]  /*a220*/  ISETP.GT.AND P4, PT, R3.reuse, RZ, P0 ;  /* 0x000000ff0300720c */ /* 0x040fe40000784270 */
[----:B------:R-:W-:Y:S01]  /*a230*/  ISETP.GT.AND P0, PT, R3, 0x8, P0 ;  /* 0x000000080300780c */ /* 0x000fe20000704270 */
[----:B------:R-:W-:-:S05]  /*a240*/  @P3 IMAD.MOV.U32 R3, RZ, RZ, R7 ;  /* 0x000000ffff033224 */ /* 0x000fca00078e0007 */
[----:B------:R0:W-:Y:S02]  /*a250*/  @P3 STG.E desc[UR36][R2.64+0x3c0], R11 ;  /* 0x0003c00b02003986 */ /* 0x0001e4000c101924 */
[----:B0-----:R-:W-:Y:S02]  /*a260*/  @P2 IMAD.MOV.U32 R2, RZ, RZ, R6 ;  /* 0x000000ffff022224 */ /* 0x001fe400078e0006 */
[----:B------:R-:W-:-:S05]  /*a270*/  @P2 IMAD.MOV.U32 R3, RZ, RZ, R7 ;  /* 0x000000ffff032224 */ /* 0x000fca00078e0007 */
[----:B------:R0:W-:Y:S02]  /*a280*/  @P2 STG.E desc[UR36][R2.64+0x3c4], R147 ;  /* 0x0003c49302002986 */ /* 0x0001e4000c101924 */
[----:B0-----:R-:W-:Y:S02]  /*a290*/  @P5 IMAD.MOV.U32 R2, RZ, RZ, R4 ;  /* 0x000000ffff025224 */ /* 0x001fe400078e0004 */
[----:B------:R-:W-:-:S05]  /*a2a0*/  @P5 IMAD.MOV.U32 R3, RZ, RZ, R5 ;  /* 0x000000ffff035224 */ /* 0x000fca00078e0005 */
[----:B------:R0:W-:Y:S04]  /*a2b0*/  @P5 STG.E desc[UR36][R2.64+0x3e0], R15 ;  /* 0x0003e00f02005986 */ /* 0x0001e8000c101924 */
[----:B------:R1:W-:Y:S01]  /*a2c0*/  @P4 STG.E desc[UR36][R4.64+0x3e4], R149 ;  /* 0x0003e49504004986 */ /* 0x0003e2000c101924 */
[----:B0-----:R-:W-:Y:S02]  /*a2d0*/  @P1 IMAD.MOV.U32 R2, RZ, RZ, R6 ;  /* 0x000000ffff021224 */ /* 0x001fe400078e0006 */
[----:B------:R-:W-:-:S05]  /*a2e0*/  @P1 IMAD.MOV.U32 R3, RZ, RZ, R7 ;  /* 0x000000ffff031224 */ /* 0x000fca00078e0007 */
[----:B------:R1:W-:Y:S04]  /*a2f0*/  @P1 STG.E desc[UR36][R2.64+0x3e0], R13 ;  /* 0x0003e00d02001986 */ /* 0x0003e8000c101924 */
[----:B------:R1:W-:Y:S02]  /*a300*/  @P0 STG.E desc[UR36][R6.64+0x3e4], R151 ;  /* 0x0003e49706000986 */ /* 0x0003e4000c101924 */
.L_x_290:
[----:B------:R-:W-:Y:S05]  /*a310*/  BSYNC B0 ;  /* 0x0000000000007941 */ /* 0x000fea0003800000 */
.L_x_36:
[----:B-1----:R-:W2:Y:S01]  /*a320*/  LDL.64 R2, [R1] ;  /* 0x0000000001027983 */ /* 0x002ea20000100a00 */
[----:B------:R-:W-:Y:S01]  /*a330*/  ULDC.64 UR4, c[0x0][0x650] ;  /* 0x0001940000047ab9 */ /* 0x000fe20000000a00 */
[----:B------:R1:W-:Y:S01]  /*a340*/  SYNCS.ARRIVE.TRANS64.A1T0 RZ, [R162+UR45], RZ ;  /* 0x000000ffa2ff79a7 */ /* 0x0003e2000810002d */
[----:B------:R-:W-:Y:S01]  /*a350*/  PRMT R0, RZ, 0x7610, R0 ;  /* 0x00007610ff007816 */ /* 0x000fe20000000000 */
[----:B-----5:R-:W-:Y:S02]  /*a360*/  IMAD.MOV.U32 R19, RZ, RZ, -0x1 ;  /* 0xffffffffff137424 */ /* 0x020fe400078e00ff */
[----:B------:R-:W-:Y:S01]  /*a370*/  IMAD.MOV.U32 R22, RZ, RZ, -0x1 ;  /* 0xffffffffff167424 */ /* 0x000fe200078e00ff */
[----:B--2---:R-:W-:-:S04]  /*a380*/  LEA R18, P0, R2, R18, 0x1 ;  /* 0x0000001202127211 */ /* 0x004fc800078008ff */
[----:B------:R-:W-:Y:S01]  /*a390*/  LEA.HI.X R17, R2, R17, R23, 0x1, P0 ;  /* 0x0000001102117211 */ /* 0x000fe200000f0c17 */
[----:B------:R-:W-:Y:S01]  /*a3a0*/  IMAD.MOV.U32 R2, RZ, RZ, -0x1 ;  /* 0xffffffffff027424 */ /* 0x000fe200078e00ff */
[----:B------:R-:W-:-:S04]  /*a3b0*/  ISETP.GE.U32.AND P0, PT, R18, UR4, PT ;  /* 0x0000000412007c0c */ /* 0x000fc8000bf06070 */
[----:B------:R-:W-:-:S13]  /*a3c0*/  ISETP.GE.U32.AND.EX P0, PT, R17, UR5, PT, P0 ;  /* 0x0000000511007c0c */ /* 0x000fda000bf06100 */
[----:B-1----:R-:W-:Y:S05]  /*a3d0*/  @P0 BRA `(.L_x_291) ;  /* 0x0000000400700947 */ /* 0x002fea0003800000 */
[----:B---34-:R-:W1:Y:S01]  /*a3e0*/  S2R R10, SR_CTAID.X ;  /* 0x00000000000a7919 */ /* 0x018e620000002500 */
[----:B------:R-:W2:Y:S01]  /*a3f0*/  LDC.64 R8, c[0x0][0x628] ;  /* 0x00018a00ff087b82 */ /* 0x000ea20000000a00 */
[----:B------:R-:W-:Y:S01]  /*a400*/  ULDC UR4, c[0x0][0x150] ;  /* 0x0000540000047ab9 */ /* 0x000fe20000000800 */
[----:B------:R-:W-:Y:S01]  /*a410*/  IMAD.MOV.U32 R6, RZ, RZ, R18 ;  /* 0x000000ffff067224 */ /* 0x000fe200078e0012 */
[----:B------:R-:W3:Y:S01]  /*a420*/  S2R R20, SR_CTAID.Y ;  /* 0x0000000000147919 */ /* 0x000ee20000002600 */
[----:B0-----:R-:W-:-:S04]  /*a430*/  IMAD.MOV.U32 R7, RZ, RZ, R17 ;  /* 0x000000ffff077224 */ /* 0x001fc800078e0011 */
[----:B------:R-:W0:Y:S08]  /*a440*/  LDC R15, c[0x0][0x144] ;  /* 0x00005100ff0f7b82 */ /* 0x000e300000000800 */
[----:B------:R-:W4:Y:S08]  /*a450*/  LDC R0, c[0x0][0x630] ;  /* 0x00018c00ff007b82 */ /* 0x000f300000000800 */
[----:B------:R-:W0:Y:S01]  /*a460*/  LDC.64 R12, c[0x0][0x620] ;  /* 0x00018800ff0c7b82 */ /* 0x000e220000000a00 */
[----:B--2---:R-:W-:-:S04]  /*a470*/  ISETP.NE.U32.AND P0, PT, R8, RZ, PT ;  /* 0x000000ff0800720c */ /* 0x004fc80003f05070 */
[----:B------:R-:W-:Y:S02]  /*a480*/  ISETP.NE.AND.EX P0, PT, R9, RZ, PT, P0 ;  /* 0x000000ff0900720c */ /* 0x000fe40003f05300 */
[----:B-1----:R-:W-:-:S05]  /*a490*/  I2FP.F32.U32 R2, R10 ;  /* 0x0000000a00027245 */ /* 0x002fca0000201000 */
[----:B------:R-:W-:-:S04]  /*a4a0*/  FMUL R2, R2, UR4 ;  /* 0x0000000402027c20 */ /* 0x000fc80008400000 */
[----:B------:R1:W2:Y:S02]  /*a4b0*/  F2I.U32.TRUNC.NTZ R14, R2 ;  /* 0x00000002000e7305 */ /* 0x0002a4000020f000 */
[----:B---34-:R-:W-:Y:S05]  /*a4c0*/  @!P0 BRA `(.L_x_292) ;  /* 0x0000000000288947 */ /* 0x018fea0003800000 */
[----:B------:R-:W3:Y:S02]  /*a4d0*/  LDC R3, c[0x0][0x634] ;  /* 0x00018d00ff037b82 */ /* 0x000ee40000000800 */
[----:B---3--:R-:W-:-:S05]  /*a4e0*/  IADD3 R7, P0, R18, R3, RZ ;  /* 0x0000000312077210 */ /* 0x008fca0007f1e0ff */
[----:B------:R-:W-:-:S04]  /*a4f0*/  IMAD.X R11, RZ, RZ, R17, P0 ;  /* 0x000000ffff0b7224 */ /* 0x000fc800000e0611 */
[----:B-1----:R-:W-:-:S04]  /*a500*/  IMAD.WIDE.U32 R2, R11, R8, RZ ;  /* 0x000000080b027225 */ /* 0x002fc800078e00ff */
[----:B------:R-:W-:-:S04]  /*a510*/  IMAD.WIDE.U32 R4, P0, R7, R9, R2 ;  /* 0x0000000907047225 */ /* 0x000fc80007800002 */
[----:B------:R-:W-:-:S04]  /*a520*/  IMAD.WIDE.U32 R2, R7, R8, RZ ;  /* 0x0000000807027225 */ /* 0x000fc800078e00ff */
[----:B------:R-:W-:Y:S01]  /*a530*/  IMAD.X R7, RZ, RZ, RZ, P0 ;  /* 0x000000ffff077224 */ /* 0x000fe200000e06ff */
[----:B------:R-:W-:Y:S01]  /*a540*/  IADD3 RZ, P0, R3, R4, RZ ;  /* 0x0000000403ff7210 */ /* 0x000fe20007f1e0ff */
[----:B------:R-:W-:-:S04]  /*a550*/  IMAD.MOV.U32 R6, RZ, RZ, R5 ;  /* 0x000000ffff067224 */ /* 0x000fc800078e0005 */
[----:B------:R-:W-:-:S08]  /*a560*/  IMAD.WIDE.U32.X R6, R11, R9, R6, P0 ;  /* 0x000000090b067225 */ /* 0x000fd000000e0406 */
.L_x_292:
[----:B------:R-:W3:Y:S01]  /*a570*/  LDC.64 R26, c[0x0][0x640] ;  /* 0x00019000ff1a7b82 */ /* 0x000ee20000000a00 */
[-C--:B------:R-:W-:Y:S01]  /*a580*/  SHF.R.U64 R11, R6, R0.reuse, R7 ;  /* 0x00000000060b7219 */ /* 0x080fe20000001207 */
[----:B------:R-:W-:Y:S01]  /*a590*/  IMAD.MOV.U32 R19, RZ, RZ, R17 ;  /* 0x000000ffff137224 */ /* 0x000fe200078e0011 */
[----:B------:R-:W-:Y:S01]  /*a5a0*/  SHF.R.U32.HI R0, RZ, R0, R7 ;  /* 0x00000000ff007219 */ /* 0x000fe20000011607 */
[----:B--2---:R-:W-:Y:S01]  /*a5b0*/  IMAD.MOV R14, RZ, RZ, -R14 ;  /* 0x000000ffff0e7224 */ /* 0x004fe200078e0a0e */
[----:B------:R-:W-:Y:S01]  /*a5c0*/  IADD3 R5, P0, RZ, -R11, RZ ;  /* 0x8000000bff057210 */ /* 0x000fe20007f1e0ff */
[----:B------:R-:W-:Y:S01]  /*a5d0*/  ULDC UR4, c[0x0][0x154] ;  /* 0x0000550000047ab9 */ /* 0x000fe20000000800 */
[----:B------:R-:W-:Y:S01]  /*a5e0*/  IMAD.MOV.U32 R7, RZ, RZ, 0x1 ;  /* 0x00000001ff077424 */ /* 0x000fe200078e00ff */
[----:B------:R-:W2:Y:S01]  /*a5f0*/  LDC R4, c[0x0][0x618] ;  /* 0x00018600ff047b82 */ /* 0x000ea20000000800 */
[----:B0-----:R-:W-:Y:S02]  /*a600*/  IMAD R22, R15, R14, R10 ;  /* 0x0000000e0f167224 */ /* 0x001fe400078e020a */
[----:B------:R-:W-:-:S04]  /*a610*/  IMAD.X R3, RZ, RZ, ~R0, P0 ;  /* 0x000000ffff037224 */ /* 0x000fc800000e0e00 */
[-C--:B------:R-:W-:Y:S01]  /*a620*/  IMAD R0, R3, R12.reuse, RZ ;  /* 0x0000000c03007224 */ /* 0x080fe200078e02ff */
[----:B------:R-:W0:Y:S01]  /*a630*/  LDC R6, c[0x0][0x608] ;  /* 0x00018200ff067b82 */ /* 0x000e220000000800 */
[----:B-1----:R-:W-:-:S04]  /*a640*/  IMAD.WIDE.U32 R2, R5, R12, R18 ;  /* 0x0000000c05027225 */ /* 0x002fc800078e0012 */
[----:B------:R-:W-:Y:S01]  /*a650*/  IMAD R5, R5, R13, R0 ;  /* 0x0000000d05057224 */ /* 0x000fe200078e0200 */
[----:B------:R-:W-:Y:S02]  /*a660*/  I2FP.F32.U32 R0, R20 ;  /* 0x0000001400007245 */ /* 0x000fe40000201000 */
[----:B------:R-:W1:Y:S01]  /*a670*/  LDC R24, c[0x0][0x658] ;  /* 0x00019600ff187b82 */ /* 0x000e620000000800 */
[----:B------:R-:W-:Y:S01]  /*a680*/  IMAD.IADD R3, R3, 0x1, R5 ;  /* 0x0000000103037824 */ /* 0x000fe200078e0205 */
[----:B---3--:R-:W-:Y:S01]  /*a690*/  ISETP.NE.U32.AND P0, PT, R26, RZ, PT ;  /* 0x000000ff1a00720c */ /* 0x008fe20003f05070 */
[----:B------:R-:W-:Y:S01]  /*a6a0*/  FMUL R0, R0, UR4 ;  /* 0x0000000400007c20 */ /* 0x000fe20008400000 */
[----:B------:R-:W-:Y:S02]  /*a6b0*/  IMAD.MOV.U32 R5, RZ, RZ, -0x1 ;  /* 0xffffffffff057424 */ /* 0x000fe400078e00ff */
[----:B------:R-:W-:Y:S01]  /*a6c0*/  ISETP.NE.AND.EX P0, PT, R27, RZ, PT, P0 ;  /* 0x000000ff1b00720c */ /* 0x000fe20003f05300 */
[----:B------:R3:W4:Y:S01]  /*a6d0*/  F2I.U32.TRUNC.NTZ R12, R0 ;  /* 0x00000000000c7305 */ /* 0x000722000020f000 */
[----:B------:R-:W3:Y:S01]  /*a6e0*/  LDC R15, c[0x0][0x148] ;  /* 0x00005200ff0f7b82 */ /* 0x000ee20000000800 */
[----:B--2---:R-:W-:-:S02]  /*a6f0*/  SHF.R.U64 R10, R2, R4, R3 ;  /* 0x00000004020a7219 */ /* 0x004fc40000001203 */
[----:B------:R-:W-:-:S05]  /*a700*/  SHF.R.U32.HI R3, RZ, R4, R3 ;  /* 0x00000004ff037219 */ /* 0x000fca0000011603 */
[----:B------:R-:W2:Y:S01]  /*a710*/  LDC R14, c[0x0][0x600] ;  /* 0x00018000ff0e7b82 */ /* 0x000ea20000000800 */
[-CC-:B0-----:R-:W-:Y:S02]  /*a720*/  SHF.R.U64 R8, R10, R6.reuse, R3.reuse ;  /* 0x000000060a087219 */ /* 0x181fe40000001203 */
[----:B------:R-:W-:-:S05]  /*a730*/  SHF.R.U32.HI R3, RZ, R6, R3 ;  /* 0x00000006ff037219 */ /* 0x000fca0000011603 */
[----:B------:R-:W0:Y:S01]  /*a740*/  LDC R21, c[0x0][0x648] ;  /* 0x00019200ff157b82 */ /* 0x000e220000000800 */
[-CC-:B-1----:R-:W-:Y:S02]  /*a750*/  SHF.R.U64 R13, R8, R24.reuse, R3.reuse ;  /* 0x00000018080d7219 */ /* 0x182fe40000001203 */
[-C--:B------:R-:W-:Y:S02]  /*a760*/  SHF.L.U32 R5, R5, R24.reuse, RZ ;  /* 0x0000001805057219 */ /* 0x080fe400000006ff */
[-C--:B------:R-:W-:Y:S01]  /*a770*/  SHF.R.U32.HI R3, RZ, R24.reuse, R3 ;  /* 0x00000018ff037219 */ /* 0x080fe20000011603 */
[----:B------:R-:W-:Y:S01]  /*a780*/  IMAD.MOV.U32 R2, RZ, RZ, R13 ;  /* 0x000000ffff027224 */ /* 0x000fe200078e000d */
[----:B------:R-:W-:Y:S01]  /*a790*/  SHF.L.U32 R24, R7, R24, RZ ;  /* 0x0000001807187219 */ /* 0x000fe200000006ff */
[----:B------:R-:W1:Y:S01]  /*a7a0*/  LDC R25, c[0x0][0x638] ;  /* 0x00018e00ff197b82 */ /* 0x000e620000000800 */
[----:B------:R-:W-:-:S07]  /*a7b0*/  LOP3.LUT R19, RZ, R5, RZ, 0x33, !PT ;  /* 0x00000005ff137212 */ /* 0x000fce00078e33ff */
[----:B------:R-:W0:Y:S01]  /*a7c0*/  LDC R28, c[0x0][0x610] ;  /* 0x00018400ff1c7b82 */ /* 0x000e220000000800 */
[----:B----4-:R-:W-:Y:S05]  /*a7d0*/  @!P0 BRA `(.L_x_293) ;  /* 0x0000000000288947 */ /* 0x010fea0003800000 */
[----:B---3--:R-:W3:Y:S02]  /*a7e0*/  LDC R0, c[0x0][0x64c] ;  /* 0x00019300ff007b82 */ /* 0x008ee40000000800 */
[----:B---3--:R-:W-:-:S05]  /*a7f0*/  IADD3 R7, P0, R13, R0, RZ ;  /* 0x000000000d077210 */ /* 0x008fca0007f1e0ff */
        /* <DEDUP_REMOVED lines=8> */
.L_x_293:
[----:B------:R-:W4:Y:S01]  /*a880*/  LDC R4, c[0x0][0x65c] ;  /* 0x00019700ff047b82 */ /* 0x000f220000000800 */
[----:B0--3--:R-:W-:Y:S01]  /*a890*/  SHF.R.U64 R0, R2, R21, R3 ;  /* 0x0000001502007219 */ /* 0x009fe20000001203 */
[----:B--2---:R-:W-:Y:S01]  /*a8a0*/  VIADD R3, R14, 0xffffffff ;  /* 0xffffffff0e037836 */ /* 0x004fe20000000000 */
[----:B------:R-:W-:Y:S01]  /*a8b0*/  LOP3.LUT R19, R8, R19, RZ, 0xc0, !PT ;  /* 0x0000001308137212 */ /* 0x000fe200078ec0ff */
[----:B------:R-:W-:Y:S02]  /*a8c0*/  IMAD.MOV R12, RZ, RZ, -R12 ;  /* 0x000000ffff0c7224 */ /* 0x000fe400078e0a0c */
[----:B------:R-:W-:Y:S01]  /*a8d0*/  IMAD.MOV R2, RZ, RZ, -R0 ;  /* 0x000000ffff027224 */ /* 0x000fe200078e0a00 */
[----:B------:R-:W-:Y:S01]  /*a8e0*/  LOP3.LUT R3, R10, R3, RZ, 0xc0, !PT ;  /* 0x000000030a037212 */ /* 0x000fe200078ec0ff */
[----:B------:R-:W-:Y:S02]  /*a8f0*/  IMAD R19, R24, R0, R19 ;  /* 0x0000000018137224 */ /* 0x000fe400078e0213 */
[----:B-1----:R-:W-:-:S04]  /*a900*/  IMAD R0, R2, R25, R13 ;  /* 0x0000001902007224 */ /* 0x002fc800078e020d */
[----:B------:R-:W-:Y:S01]  /*a910*/  IMAD R2, R0, R14, R3 ;  /* 0x0000000e00027224 */ /* 0x000fe200078e0203 */
[----:B----4-:R-:W-:Y:S01]  /*a920*/  ISETP.NE.AND P0, PT, R4, 0x1, PT ;  /* 0x000000010400780c */ /* 0x010fe20003f05270 */
[----:B------:R-:W-:-:S05]  /*a930*/  IMAD.MOV.U32 R4, RZ, RZ, 0x1 ;  /* 0x00000001ff047424 */ /* 0x000fca00078e00ff */
[----:B------:R-:W-:-:S07]  /*a940*/  PRMT R0, R4, 0x7610, R0 ;  /* 0x0000761004007816 */ /* 0x000fce0000000000 */
[----:B------:R-:W-:-:S04]  /*a950*/  @P0 IMAD R22, R15, R12, R20 ;  /* 0x0000000c0f160224 */ /* 0x000fc800078e0214 */
[----:B------:R-:W-:-:S05]  /*a960*/  IMAD R19, R19, R28, R22 ;  /* 0x0000001c13137224 */ /* 0x000fca00078e0216 */
[----:B------:R-:W-:Y:S02]  /*a970*/  SEL R22, R2, R19, !P0 ;  /* 0x0000001302167207 */ /* 0x000fe40004000000 */
[----:B------:R-:W-:Y:S01]  /*a980*/  SEL R19, R19, R2, !P0 ;  /* 0x0000000213137207 */ /* 0x000fe20004000000 */
[----:B------:R-:W-:-:S07]  /*a990*/  IMAD.MOV.U32 R2, RZ, RZ, R11 ;  /* 0x000000ffff027224 */ /* 0x000fce00078e000b */
.L_x_291:
[----:B------:R-:W-:Y:S02]  /*a9a0*/  LOP3.LUT P0, RZ, R0, 0xff, RZ, 0xc0, !PT ;  /* 0x000000ff00ff7812 */ /* 0x000fe4000780c0ff */
[----:B------:R-:W-:-:S11]  /*a9b0*/  LOP3.LUT R177, R177, 0x1, RZ, 0x3c, !PT ;  /* 0x00000001b1b17812 */ /* 0x000fd600078e3cff */
[----:B------:R-:W-:Y:S05]  /*a9c0*/  @P0 BRA `(.L_x_294) ;  /* 0xffffff6c00280947 */ /* 0x000fea000383ffff */
[----:B------:R-:W-:Y:S05]  /*a9d0*/  EXIT ;  /* 0x000000000000794d */ /* 0x000fea0003800000 */
.L_x_17:
[----:B------:R-:W-:-:S08]  /*a9e0*/  ISETP.NE.AND P0, PT, R5, RZ, PT ;  /* 0x000000ff0500720c */ /* 0x000fd00003f05270 */
[----:B0-----:R-:W0:-:S00]  /*a9f0*/  USETMAXREG.DEALLOC.CTAPOOL 0x28 ;  /* 0x00000028000079c8 */ /* 0x001e0000080e0500 */
[----:B------:R-:W-:Y:S05]  /*aa00*/  @P0 EXIT ;  /* 0x000000000000094d */ /* 0x000fea0003800000 */
[----:B0-----:R-:W-:Y:S01]  /*aa10*/  LOP3.LUT P0, RZ, R8, 0xff, RZ, 0xc0, !PT ;  /* 0x000000ff08ff7812 */ /* 0x001fe2000780c0ff */
[----:B------:R-:W-:Y:S02]  /*aa20*/  IMAD.MOV.U32 R0, RZ, RZ, 0x1 ;  /* 0x00000001ff007424 */ /* 0x000fe400078e00ff */
[----:B------:R-:W-:-:S10]  /*aa30*/  IMAD.MOV.U32 R7, RZ, RZ, RZ ;  /* 0x000000ffff077224 */ /* 0x000fd400078e00ff */
[----:B------:R-:W-:Y:S05]  /*aa40*/  @!P0 BRA `(.L_x_295) ;  /* 0x0000000c006c8947 */ /* 0x000fea0003800000 */
[----:B------:R-:W0:Y:S01]  /*aa50*/  S2R R9, SR_CgaCtaId ;  /* 0x0000000000097919 */ /* 0x000e220000008800 */
[----:B------:R-:W-:Y:S01]  /*aa60*/  LOP3.LUT P0, RZ, R4, 0x1f, RZ, 0xc0, !PT ;  /* 0x0000001f04ff7812 */ /* 0x000fe2000780c0ff */
[----:B------:R-:W-:Y:S01]  /*aa70*/  ULDC UR5, c[0x0][0x658] ;  /* 0x0001960000057ab9 */ /* 0x000fe20000000800 */
[----:B------:R-:W-:Y:S01]  /*aa80*/  UMOV UR6, 0xffffffff ;  /* 0xffffffff00067882 */ /* 0x000fe20000000000 */
[----:B------:R-:W-:Y:S01]  /*aa90*/  BSSY B0, `(.L_x_295) ;  /* 0x00000d6000007945 */ /* 0x000fe20003800000 */
[----:B------:R-:W-:Y:S01]  /*aaa0*/  USHF.L.U32 UR6, UR6, UR5, URZ ;  /* 0x0000000506067299 */ /* 0x000fe2000800063f */
[C---:B------:R-:W-:Y:S01]  /*aab0*/  ISETP.NE.AND P2, PT, R3.reuse, RZ, PT ;  /* 0x000000ff0300720c */ /* 0x040fe20003f45270 */
[----:B------:R-:W-:Y:S01]  /*aac0*/  IMAD.MOV.U32 R8, RZ, RZ, 0x1 ;  /* 0x00000001ff087424 */ /* 0x000fe200078e00ff */
[----:B------:R-:W-:Y:S01]  /*aad0*/  ISETP.NE.OR P0, PT, R3, RZ, !P0 ;  /* 0x000000ff0300720c */ /* 0x000fe20004705670 */
[----:B------:R-:W-:Y:S01]  /*aae0*/  IMAD.MOV.U32 R0, RZ, RZ, 0x1 ;  /* 0x00000001ff007424 */ /* 0x000fe200078e00ff */
[----:B------:R-:W-:Y:S01]  /*aaf0*/  LOP3.LUT R6, R16, 0x2, RZ, 0xfc, !PT ;  /* 0x0000000210067812 */ /* 0x000fe200078efcff */
[----:B------:R-:W-:Y:S01]  /*ab00*/  IMAD.MOV.U32 R7, RZ, RZ, RZ ;  /* 0x000000ffff077224 */ /* 0x000fe200078e00ff */
[----:B------:R-:W-:Y:S01]  /*ab10*/  ULDC UR4, c[0x0][0x600] ;  /* 0x0001800000047ab9 */ /* 0x000fe20000000800 */
[----:B------:R-:W-:Y:S01]  /*ab20*/  UMOV UR7, 0x1 ;  /* 0x0000000100077882 */ /* 0x000fe20000000000 */
[----:B------:R-:W-:-:S02]  /*ab30*/  UIADD3 UR21, UR40, 0x1, URZ ;  /* 0x0000000128157890 */ /* 0x000fc4000fffe03f */
[----:B------:R-:W-:Y:S02]  /*ab40*/  UIADD3 UR4, UR4, -0x1, URZ ;  /* 0xffffffff04047890 */ /* 0x000fe4000fffe03f */
[----:B------:R-:W-:Y:S02]  /*ab50*/  USHF.L.U32 UR5, UR7, UR5, URZ ;  /* 0x0000000507057299 */ /* 0x000fe4000800063f */
[----:B------:R-:W-:Y:S01]  /*ab60*/  ULOP3.LUT UR13, URZ, UR6, URZ, 0x33, !UPT ;  /* 0x000000063f0d7292 */ /* 0x000fe2000f8e333f */
[----:B------:R-:W-:Y:S01]  /*ab70*/  ULDC.64 UR22, c[0x0][0x198] ;  /* 0x0000660000167ab9 */ /* 0x000fe20000000a00 */
[C---:B0-----:R-:W-:Y:S02]  /*ab80*/  IMAD.SHL.U32 R10, R9.reuse, 0x80, RZ ;  /* 0x00000080090a7824 */ /* 0x041fe400078e00ff */
[----:B------:R-:W-:-:S03]  /*ab90*/  IMAD.SHL.U32 R9, R9, 0x1000, RZ ;  /* 0x0000100009097824 */ /* 0x000fc600078e00ff */
[----:B------:R-:W-:-:S07]  /*aba0*/  LOP3.LUT R10, R10, 0x80, RZ, 0xc0, !PT ;  /* 0x000000800a0a7812 */ /* 0x000fce00078ec0ff */
.L_x_307:
[----:B------:R-:W-:-:S03]  /*abb0*/  UMOV UR6, 0xffffffff ;  /* 0xffffffff00067882 */ /* 0x000fc60000000000 */
[----:B------:R-:W-:Y:S05]  /*abc0*/  BRA.DIV UR6, `(.L_x_296) ;  /* 0x0000000e06fc7947 */ /* 0x000fea000b800000 */
[----:B------:R-:W-:-:S13]  /*abd0*/  ELECT P6, URZ, PT ;  /* 0x00000000003f782f */ /* 0x000fda00038c0000 */
.L_x_319:
[----:B------:R-:W0:Y:S01]  /*abe0*/  LDC R3, c[0x0][0x28c] ;  /* 0x0000a300ff037b82 */ /* 0x000e220000000800 */
[----:B------:R-:W-:Y:S01]  /*abf0*/  BSSY B1, `(.L_x_297) ;  /* 0x0000046000017945 */ /* 0x000fe20003800000 */
[----:B0-----:R-:W-:-:S13]  /*ac00*/  ISETP.LT.OR P6, PT, R3, 0x1, !P6 ;  /* 0x000000010300780c */ /* 0x001fda00077c1670 */
[----:B------:R-:W-:Y:S05]  /*ac10*/  @P6 BRA `(.L_x_298) ;  /* 0x00000004000c6947 */ /* 0x000fea0003800000 */
[----:B------:R-:W-:Y:S02]  /*ac20*/  IMAD.SHL.U32 R19, R19, 0x40, RZ ;  /* 0x0000004013137824 */ /* 0x000fe400078e00ff */
[----:B------:R-:W-:Y:S02]  /*ac30*/  IMAD R22, R22, 0x100, R10 ;  /* 0x0000010016167824 */ /* 0x000fe400078e020a */
[----:B------:R-:W-:Y:S02]  /*ac40*/  IMAD.MOV.U32 R14, RZ, RZ, RZ ;  /* 0x000000ffff0e7224 */ /* 0x000fe400078e00ff */
[----:B------:R-:W-:Y:S02]  /*ac50*/  IMAD.U32 R15, RZ, RZ, UR21 ;  /* 0x00000015ff0f7e24 */ /* 0x000fe4000f8e00ff */
[----:B------:R-:W-:Y:S02]  /*ac60*/  IMAD.MOV.U32 R3, RZ, RZ, R0 ;  /* 0x000000ffff037224 */ /* 0x000fe400078e0000 */
[----:B------:R-:W-:-:S07]  /*ac70*/  IMAD.MOV.U32 R4, RZ, RZ, R7 ;  /* 0x000000ffff047224 */ /* 0x000fce00078e0007 */
.L_x_302:
[----:B------:R-:W0:Y:S01]  /*ac80*/  S2R R12, SR_CgaCtaId ;  /* 0x00000000000c7919 */ /* 0x000e220000008800 */
[----:B------:R-:W-:Y:S01]  /*ac90*/  MOV R5, 0x400 ;  /* 0x0000040000057802 */ /* 0x000fe20000000f00 */
[----:B------:R-:W1:Y:S03]  /*aca0*/  @!P2 LDC R11, c[0x0][0x500] ;  /* 0x00014000ff0bab82 */ /* 0x000e660000000800 */
[----:B0-----:R-:W-:Y:S02]  /*acb0*/  LEA R13, R12, R5, 0x18 ;  /* 0x000000050c0d7211 */ /* 0x001fe400078ec0ff */
[----:B------:R-:W-:-:S03]  /*acc0*/  SHF.L.U32 R5, R3, 0x1f, RZ ;  /* 0x0000001f03057819 */ /* 0x000fc600000006ff */
[----:B------:R-:W-:-:S04]  /*acd0*/  IMAD R12, R4, 0x8, R13 ;  /* 0x00000008040c7824 */ /* 0x000fc800078e020d */
[----:B------:R-:W0:Y:S02]  /*ace0*/  SYNCS.PHASECHK.TRANS64.TRYWAIT P1, [R12+URZ+0x18], R5 ;  /* 0x000018050c0075a7 */ /* 0x000e24000802017f */
[----:B01----:R-:W-:Y:S05]  /*acf0*/  @!P1 BRA `(.L_x_299) ;  /* 0x0000000c00d09947 */ /* 0x003fea0003800000 */
.L_x_320:
[----:B0-----:R-:W-:Y:S01]  /*ad00*/  PRMT R5, R6, 0x9910, RZ ;  /* 0x0000991006057816 */ /* 0x001fe200000000ff */
[----:B------:R0:W-:Y:S03]  /*ad10*/  @!P2 SYNCS.ARRIVE.TRANS64 RZ, [R12+URZ], R11 ;  /* 0x0000000b0cffa9a7 */ /* 0x0001e6000800003f */
[----:B------:R-:W-:-:S13]  /*ad20*/  ISETP.NE.AND P1, PT, R5, 0x2, PT ;  /* 0x000000020500780c */ /* 0x000fda0003f25270 */
[----:B0-----:R-:W-:Y:S05]  /*ad30*/  @P1 BRA `(.L_x_300) ;  /* 0x0000000000041947 */ /* 0x001fea0003800000 */
[----:B------:R-:W-:Y:S01]  /*ad40*/  BPT.TRAP 0x1 ;  /* 0x000000040000795c */ /* 0x000fe20000300000 */
.L_x_300:
[----:B------:R-:W-:Y:S05]  /*ad50*/  @P0 BRA `(.L_x_301) ;  /* 0x0000000000040947 */ /* 0x000fea0003800000 */
[----:B------:R-:W-:Y:S01]  /*ad60*/  BPT.TRAP 0x1 ;  /* 0x000000040000795c */ /* 0x000fe20000300000 */
.L_x_301:
[----:B------:R-:W-:Y:S01]  /*ad70*/  R2UR UR33, R12 ;  /* 0x000000000c2172ca */ /* 0x000fe200000e0000 */
[----:B------:R-:W-:Y:S01]  /*ad80*/  IMAD.SHL.U32 R12, R4, 0x4000, RZ ;  /* 0x00004000040c7824 */ /* 0x000fe200078e00ff */
[----:B------:R-:W-:Y:S01]  /*ad90*/  R2UR UR34, R14 ;  /* 0x000000000e2272ca */ /* 0x000fe200000e0000 */
[----:B------:R-:W-:Y:S01]  /*ada0*/  VIADD R15, R15, 0xffffffff ;  /* 0xffffffff0f0f7836 */ /* 0x000fe20000000000 */
[----:B------:R-:W-:Y:S01]  /*adb0*/  R2UR UR36, R2 ;  /* 0x00000000022472ca */ /* 0x000fe200000e0000 */
[----:B------:R-:W-:Y:S01]  /*adc0*/  IMAD.IADD R5, R13, 0x1, R12 ;  /* 0x000000010d057824 */ /* 0x000fe200078e020c */
[----:B------:R-:W-:Y:S01]  /*add0*/  LOP3.LUT R12, R12, 0x1000, R9, 0xf8, !PT ;  /* 0x000010000c0c7812 */ /* 0x000fe200078ef809 */
[----:B------:R-:W-:Y:S01]  /*ade0*/  UIADD3 UR6, UP0, UR22, 0xf0, URZ ;  /* 0x000000f016067890 */ /* 0x000fe2000ff1e03f */
[----:B------:R-:W-:Y:S01]  /*adf0*/  R2UR UR35, R19 ;  /* 0x00000000132372ca */ /* 0x000fe200000e0000 */
[----:B------:R-:W-:Y:S01]  /*ae00*/  UIADD3 UR30, UP1, UR22, 0x1f0, URZ ;  /* 0x000001f0161e7890 */ /* 0x000fe2000ff3e03f */
[----:B------:R-:W-:Y:S01]  /*ae10*/  R2UR UR24, R5 ;  /* 0x00000000051872ca */ /* 0x000fe200000e0000 */
[----:B------:R-:W-:Y:S01]  /*ae20*/  IMAD R12, R12, 0x4, R13 ;  /* 0x000000040c0c7824 */ /* 0x000fe200078e020d */
[----:B------:R-:W-:Y:S01]  /*ae30*/  R2UR UR19, R22 ;  /* 0x00000000161372ca */ /* 0x000fe200000e0000 */
[----:B------:R-:W-:Y:S01]  /*ae40*/  UIADD3.X UR7, URZ, UR23, URZ, UP0, !UPT ;  /* 0x000000173f077290 */ /* 0x000fe200087fe43f */
[----:B------:R-:W-:Y:S01]  /*ae50*/  ISETP.GT.AND P3, PT, R15, 0x1, PT ;  /* 0x000000010f00780c */ /* 0x000fe20003f64270 */
[----:B------:R-:W-:Y:S01]  /*ae60*/  UIADD3 UR26, UR34, 0x20, URZ ;  /* 0x00000020221a7890 */ /* 0x000fe2000fffe03f */
[----:B------:R-:W-:Y:S01]  /*ae70*/  R2UR UR8, R12 ;  /* 0x000000000c0872ca */ /* 0x000fe200000e0000 */
[----:B------:R-:W-:Y:S01]  /*ae80*/  UIADD3.X UR31, URZ, UR23, URZ, UP1, !UPT ;  /* 0x000000173f1f7290 */ /* 0x000fe20008ffe43f */
[----:B------:R-:W-:Y:S01]  /*ae90*/  VIADD R4, R4, 0x1 ;  /* 0x0000000104047836 */ /* 0x000fe20000000000 */
[----:B------:R-:W-:Y:S01]  /*aea0*/  UMOV UR14, 0x0 ;  /* 0x00000000000e7882 */ /* 0x000fe20000000000 */
[----:B------:R-:W-:Y:S01]  /*aeb0*/  UMOV UR15, 0x10000000 ;  /* 0x10000000000f7882 */ /* 0x000fe20000000000 */
[----:B------:R-:W-:Y:S01]  /*aec0*/  UMOV UR25, UR33 ;  /* 0x0000002100197c82 */ /* 0x000fe20008000000 */
[----:B------:R-:W-:Y:S01]  /*aed0*/  UMOV UR28, UR36 ;  /* 0x00000024001c7c82 */ /* 0x000fe20008000000 */
[----:B------:R-:W-:Y:S01]  /*aee0*/  UIADD3 UR32, UR24, 0x100, URZ ;  /* 0x0000010018207890 */ /* 0x000fe2000fffe03f */
[----:B------:R-:W-:Y:S01]  /*aef0*/  ISETP.NE.AND P1, PT, R4, 0x3, PT ;  /* 0x000000030400780c */ /* 0x000fe20003f25270 */
[----:B------:R-:W-:Y:S01]  /*af00*/  UIADD3 UR24, UR24, 0x2100, URZ ;  /* 0x0000210018187890 */ /* 0x000fe2000fffe03f */
[----:B------:R-:W-:Y:S01]  /*af10*/  VIADD R14, R14, 0x40 ;  /* 0x000000400e0e7836 */ /* 0x000fe20000000000 */
[----:B------:R-:W-:Y:S01]  /*af20*/  UMOV UR27, UR35 ;  /* 0x00000023001b7c82 */ /* 0x000fe20008000000 */
[----:B------:R-:W-:Y:S01]  /*af30*/  UMOV UR29, 0x30000 ;  /* 0x00030000001d7882 */ /* 0x000fe20000000000 */
[----:B------:R-:W-:Y:S01]  /*af40*/  UIADD3 UR16, UR8, 0xc100, URZ ;  /* 0x0000c10008107890 */ /* 0x000fe2000fffe03f */
[----:B------:R-:W-:Y:S01]  /*af50*/  SEL R12, RZ, 0x1, P1 ;  /* 0x00000001ff0c7807 */ /* 0x000fe20000800000 */
[----:B------:R-:W-:Y:S01]  /*af60*/  UIADD3 UR8, UR8, 0x14100, URZ ;  /* 0x0001410008087890 */ /* 0x000fe2000fffe03f */
[----:B------:R0:W-:Y:S01]  /*af70*/  UTMALDG.3D [UR32], [UR6], desc[UR14] ;  /* 0x00000e20060075b4 */ /* 0x0001e20008011000 */
[----:B------:R-:W-:Y:S01]  /*af80*/  UMOV UR17, UR33 ;  /* 0x0000002100117c82 */ /* 0x000fe20008000000 */
[----:B------:R-:W-:Y:S01]  /*af90*/  UMOV UR18, UR34 ;  /* 0x0000002200127c82 */ /* 0x000fe20008000000 */
[----:B------:R-:W-:Y:S01]  /*afa0*/  UMOV UR20, UR36 ;  /* 0x0000002400147c82 */ /* 0x000fe20008000000 */
[----:B------:R-:W-:Y:S01]  /*afb0*/  UMOV UR9, UR33 ;  /* 0x0000002100097c82 */ /* 0x000fe20008000000 */
[----:B------:R-:W-:Y:S01]  /*afc0*/  UMOV UR11, UR19 ;  /* 0x00000013000b7c82 */ /* 0x000fe20008000000 */
[----:B------:R-:W-:Y:S01]  /*afd0*/  UMOV UR12, UR36 ;  /* 0x00000024000c7c82 */ /* 0x000fe20008000000 */
[----:B------:R-:W-:Y:S01]  /*afe0*/  UMOV UR10, UR26 ;  /* 0x0000001a000a7c82 */ /* 0x000fe20008000000 */
[----:B------:R0:W-:Y:S01]  /*aff0*/  UTMALDG.3D [UR24], [UR6], desc[UR14] ;  /* 0x00000e18060075b4 */ /* 0x0001e20008011000 */
[----:B------:R-:W-:-:S02]  /*b000*/  LOP3.LUT R3, R3, R12, RZ, 0x3c, !PT ;  /* 0x0000000c03037212 */ /* 0x000fc400078e3cff */
[----:B------:R-:W-:Y:S01]  /*b010*/  SEL R4, R4, RZ, P1 ;  /* 0x000000ff04047207 */ /* 0x000fe20000800000 */
[----:B------:R0:W-:Y:S01]  /*b020*/  UTMALDG.3D.MULTICAST [UR16], [UR30], UR29, desc[UR14] ;  /* 0x00000e101e0073b4 */ /* 0x0001e2000801181d */
[----:B------:R0:W-:Y:S02]  /*b030*/  UTMALDG.3D.MULTICAST [UR8], [UR30], UR29, desc[UR14] ;  /* 0x00000e081e0073b4 */ /* 0x0001e4000801181d */
[----:B0-----:R-:W-:Y:S05]  /*b040*/  @P3 BRA `(.L_x_302) ;  /* 0xfffffffc000c3947 */ /* 0x001fea000383ffff */
.L_x_298:
[----:B------:R-:W-:Y:S05]  /*b050*/  BSYNC B1 ;  /* 0x0000000000017941 */ /* 0x000fea0003800000 */
.L_x_297:
[----:B------:R-:W2:Y:S01]  /*b060*/  LDL.64 R12, [R1] ;  /* 0x00000000010c7983 */ /* 0x000ea20000100a00 */
[----:B------:R-:W-:Y:S01]  /*b070*/  LOP3.LUT P4, RZ, R8, 0xff, RZ, 0xc0, !PT ;  /* 0x000000ff08ff7812 */ /* 0x000fe2000788c0ff */
[----:B------:R-:W-:Y:S01]  /*b080*/  VIADD R4, R7, UR40 ;  /* 0x0000002807047c36 */ /* 0x000fe20008000000 */
[----:B------:R-:W-:Y:S01]  /*b090*/  ULDC.64 UR6, c[0x0][0x650] ;  /* 0x0001940000067ab9 */ /* 0x000fe20000000a00 */
[----:B------:R-:W-:Y:S01]  /*b0a0*/  IMAD.U32 R7, RZ, RZ, UR40 ;  /* 0x00000028ff077e24 */ /* 0x000fe2000f8e00ff */
[----:B------:R-:W-:Y:S01]  /*b0b0*/  UISETP.GE.U32.AND UP0, UPT, UR40, 0x3, UPT ;  /* 0x000000032800788c */ /* 0x000fe2000bf06070 */
[----:B------:R-:W-:Y:S01]  /*b0c0*/  BSSY B1, `(.L_x_303) ;  /* 0x0000070000017945 */ /* 0x000fe20003800000 */
[----:B------:R-:W-:Y:S01]  /*b0d0*/  ISETP.GT.U32.AND P1, PT, R4, 0x2, PT ;  /* 0x000000020400780c */ /* 0x000fe20003f24070 */
[----:B------:R-:W-:Y:S01]  /*b0e0*/  IMAD.MOV.U32 R19, RZ, RZ, -0x1 ;  /* 0xffffffffff137424 */ /* 0x000fe200078e00ff */
[----:B------:R-:W-:Y:S01]  /*b0f0*/  PRMT R8, RZ, 0x7610, R8 ;  /* 0x00007610ff087816 */ /* 0x000fe20000000008 */
[----:B------:R-:W-:Y:S01]  /*b100*/  IMAD.MOV.U32 R22, RZ, RZ, -0x1 ;  /* 0xffffffffff167424 */ /* 0x000fe200078e00ff */
[----:B------:R-:W-:-:S02]  /*b110*/  ISETP.LT.U32.AND P1, PT, R7, 0x3, P1 ;  /* 0x000000030700780c */ /* 0x000fc40000f21070 */
[----:B------:R-:W-:Y:S01]  /*b120*/  PLOP3.LUT P3, PT, PT, PT, UP0, 0x80, 0x0 ;  /* 0x000000000000781c */ /* 0x000fe20003f6f008 */
[----:B------:R-:W0:Y:S01]  /*b130*/  @P4 S2R R3, SR_CgaCtaId ;  /* 0x0000000000034919 */ /* 0x000e220000008800 */
[----:B------:R-:W-:-:S04]  /*b140*/  @P4 MOV R2, 0x400 ;  /* 0x0000040000024802 */ /* 0x000fc80000000f00 */
[----:B0-----:R-:W-:Y:S01]  /*b150*/  @P4 LEA R5, R3, R2, 0x18 ;  /* 0x0000000203054211 */ /* 0x001fe200078ec0ff */
[----:B------:R-:W-:-:S03]  /*b160*/  IMAD.WIDE.U32 R2, R4, -0x55555555, RZ ;  /* 0xaaaaaaab04027825 */ /* 0x000fc600078e00ff */
[----:B------:R0:W-:Y:S01]  /*b170*/  @P4 SYNCS.ARRIVE.TRANS64.A1T0 RZ, [R5+URZ+0x68], RZ ;  /* 0x000068ff05ff49a7 */ /* 0x0001e2000810003f */
[----:B------:R-:W-:Y:S01]  /*b180*/  IMAD.MOV.U32 R2, RZ, RZ, -0x1 ;  /* 0xffffffffff027424 */ /* 0x000fe200078e00ff */
[----:B0-----:R-:W-:Y:S02]  /*b190*/  SHF.R.U32.HI R5, RZ, 0x1, R3 ;  /* 0x00000001ff057819 */ /* 0x001fe40000011603 */
[----:B------:R-:W-:-:S03]  /*b1a0*/  SEL R3, RZ, 0x1, !P1 ;  /* 0x00000001ff037807 */ /* 0x000fc60004800000 */
[----:B------:R-:W-:Y:S01]  /*b1b0*/  IMAD R7, R5, -0x3, R4 ;  /* 0xfffffffd05077824 */ /* 0x000fe200078e0204 */
[----:B------:R-:W-:Y:S02]  /*b1c0*/  LOP3.LUT R0, R0, R3, RZ, 0x3c, !PT ;  /* 0x0000000300007212 */ /* 0x000fe400078e3cff */
[----:B------:R-:W-:Y:S02]  /*b1d0*/  PRMT R3, RZ, 0x7610, R3 ;  /* 0x00007610ff037816 */ /* 0x000fe40000000003 */
[----:B------:R-:W-:Y:S02]  /*b1e0*/  @P3 LOP3.LUT R0, R0, 0x1, R5, 0x78, !PT ;  /* 0x0000000100003812 */ /* 0x000fe400078e7805 */
[----:B--2---:R-:W-:-:S04]  /*b1f0*/  IADD3 R18, P4, R18, R12, RZ ;  /* 0x0000000c12127210 */ /* 0x004fc80007f9e0ff */
[----:B------:R-:W-:Y:S01]  /*b200*/  ISETP.GE.U32.AND P1, PT, R18, UR6, PT ;  /* 0x0000000612007c0c */ /* 0x000fe2000bf26070 */
[----:B------:R-:W-:-:S05]  /*b210*/  IMAD.X R17, R17, 0x1, R23, P4 ;  /* 0x0000000111117824 */ /* 0x000fca00020e0617 */
[----:B------:R-:W-:-:S13]  /*b220*/  ISETP.GE.U32.AND.EX P1, PT, R17, UR7, PT, P1 ;  /* 0x0000000711007c0c */ /* 0x000fda000bf26110 */
[----:B------:R-:W-:Y:S05]  /*b230*/  @P1 BRA `(.L_x_304) ;  /* 0x0000000400601947 */ /* 0x000fea0003800000 */
[----:B------:R-:W0:Y:S01]  /*b240*/  S2R R12, SR_CTAID.X ;  /* 0x00000000000c7919 */ /* 0x000e220000002500 */
[----:B------:R-:W-:Y:S01]  /*b250*/  ULDC.64 UR6, c[0x0][0x628] ;  /* 0x00018a0000067ab9 */ /* 0x000fe20000000a00 */
[----:B------:R-:W-:Y:S01]  /*b260*/  ULDC UR9, c[0x0][0x630] ;  /* 0x00018c0000097ab9 */ /* 0x000fe20000000800 */
[----:B------:R-:W-:Y:S01]  /*b270*/  ISETP.NE.U32.AND P1, PT, RZ, UR6, PT ;  /* 0x00000006ff007c0c */ /* 0x000fe2000bf25070 */
[----:B------:R-:W1:Y:S01]  /*b280*/  S2R R13, SR_CTAID.Y ;  /* 0x00000000000d7919 */ /* 0x000e620000002600 */
[----:B------:R-:W-:Y:S01]  /*b290*/  ULDC UR10, c[0x0][0x150] ;  /* 0x00005400000a7ab9 */ /* 0x000fe20000000800 */
[----:B------:R-:W-:Y:S01]  /*b2a0*/  IMAD.MOV.U32 R2, RZ, RZ, R18 ;  /* 0x000000ffff027224 */ /* 0x000fe200078e0012 */
[----:B------:R-:W-:Y:S01]  /*b2b0*/  ISETP.NE.AND.EX P1, PT, RZ, UR7, PT, P1 ;  /* 0x00000007ff007c0c */ /* 0x000fe2000bf25310 */
[----:B------:R-:W-:Y:S01]  /*b2c0*/  IMAD.MOV.U32 R3, RZ, RZ, R17 ;  /* 0x000000ffff037224 */ /* 0x000fe200078e0011 */
[----:B0-----:R-:W-:-:S11]  /*b2d0*/  I2FP.F32.U32 R14, R12 ;  /* 0x0000000c000e7245 */ /* 0x001fd60000201000 */
[----:B------:R-:W-:Y:S05]  /*b2e0*/  @!P1 BRA `(.L_x_305) ;  /* 0x0000000000289947 */ /* 0x000fea0003800000 */
[----:B------:R-:W-:Y:S02]  /*b2f0*/  ULDC UR8, c[0x0][0x634] ;  /* 0x00018d0000087ab9 */ /* 0x000fe40000000800 */
[----:B------:R-:W-:-:S05]  /*b300*/  IADD3 R3, P1, R18, UR8, RZ ;  /* 0x0000000812037c10 */ /* 0x000fca000ff3e0ff */
[----:B------:R-:W-:-:S04]  /*b310*/  IMAD.X R11, RZ, RZ, R17, P1 ;  /* 0x000000ffff0b7224 */ /* 0x000fc800008e0611 */
[----:B------:R-:W-:-:S04]  /*b320*/  IMAD.WIDE.U32 R4, R11, UR6, RZ ;  /* 0x000000060b047c25 */ /* 0x000fc8000f8e00ff */
[----:B------:R-:W-:-:S04]  /*b330*/  IMAD.WIDE.U32 R4, P1, R3, UR7, R4 ;  /* 0x0000000703047c25 */ /* 0x000fc8000f820004 */
[----:B------:R-:W-:-:S04]  /*b340*/  IMAD.WIDE.U32 R2, R3, UR6, RZ ;  /* 0x0000000603027c25 */ /* 0x000fc8000f8e00ff */
[----:B------:R-:W-:Y:S01]  /*b350*/  IMAD.MOV.U32 R2, RZ, RZ, R5 ;  /* 0x000000ffff027224 */ /* 0x000fe200078e0005 */
[----:B------:R-:W-:Y:S01]  /*b360*/  IADD3 RZ, P3, R3, R4, RZ ;  /* 0x0000000403ff7210 */ /* 0x000fe20007f7e0ff */
[----:B------:R-:W-:-:S04]  /*b370*/  IMAD.X R3, RZ, RZ, RZ, P1 ;  /* 0x000000ffff037224 */ /* 0x000fc800008e06ff */
[----:B------:R-:W-:-:S08]  /*b380*/  IMAD.WIDE.U32.X R2, R11, UR7, R2, P3 ;  /* 0x000000070b027c25 */ /* 0x000fd000098e0402 */
.L_x_305:
[----:B------:R-:W0:Y:S01]  /*b390*/  LDC R21, c[0x0][0x65c] ;  /* 0x00019700ff157b82 */ /* 0x000e220000000800 */
[--C-:B------:R-:W-:Y:S01]  /*b3a0*/  SHF.R.U64 R11, R2, UR9, R3.reuse ;  /* 0x00000009020b7c19 */ /* 0x100fe20008001203 */
[----:B------:R-:W-:Y:S01]  /*b3b0*/  FMUL R14, R14, UR10 ;  /* 0x0000000a0e0e7c20 */ /* 0x000fe20008400000 */
[----:B------:R-:W-:Y:S01]  /*b3c0*/  SHF.R.U32.HI R2, RZ, UR9, R3 ;  /* 0x00000009ff027c19 */ /* 0x000fe20008011603 */
[----:B------:R-:W-:Y:S01]  /*b3d0*/  ULDC UR8, c[0x0][0x154] ;  /* 0x0000550000087ab9 */ /* 0x000fe20000000800 */
[----:B------:R-:W-:Y:S01]  /*b3e0*/  IADD3 R15, P1, RZ, -R11, RZ ;  /* 0x8000000bff0f7210 */ /* 0x000fe20007f3e0ff */
[----:B------:R-:W-:Y:S01]  /*b3f0*/  ULDC.64 UR6, c[0x0][0x620] ;  /* 0x0001880000067ab9 */ /* 0x000fe20000000a00 */
[----:B-1----:R-:W-:Y:S01]  /*b400*/  I2FP.F32.U32 R3, R13 ;  /* 0x0000000d00037245 */ /* 0x002fe20000201000 */
[----:B------:R-:W1:Y:S01]  /*b410*/  LDC R19, c[0x0][0x144] ;  /* 0x00005100ff137b82 */ /* 0x000e620000000800 */
[----:B------:R-:W2:Y:S01]  /*b420*/  F2I.U32.TRUNC.NTZ R14, R14 ;  /* 0x0000000e000e7305 */ /* 0x000ea2000020f000 */
[----:B------:R-:W-:-:S02]  /*b430*/  IMAD.X R2, RZ, RZ, ~R2, P1 ;  /* 0x000000ffff027224 */ /* 0x000fc400008e0e02 */
[----:B------:R-:W-:Y:S01]  /*b440*/  FMUL R4, R3, UR8 ;  /* 0x0000000803047c20 */ /* 0x000fe20008400000 */
[----:B------:R-:W-:Y:S01]  /*b450*/  IMAD.MOV.U32 R3, RZ, RZ, R17 ;  /* 0x000000ffff037224 */ /* 0x000fe200078e0011 */
[----:B------:R-:W-:Y:S01]  /*b460*/  ULDC.64 UR8, c[0x0][0x640] ;  /* 0x0001900000087ab9 */ /* 0x000fe20000000a00 */
[----:B------:R-:W-:Y:S01]  /*b470*/  IMAD R2, R2, UR6, RZ ;  /* 0x0000000602027c24 */ /* 0x000fe2000f8e02ff */
[----:B------:R-:W3:Y:S01]  /*b480*/  LDC R20, c[0x0][0x148] ;  /* 0x00005200ff147b82 */ /* 0x000ee20000000800 */
[----:B------:R-:W-:Y:S01]  /*b490*/  ISETP.NE.U32.AND P1, PT, RZ, UR8, PT ;  /* 0x00000008ff007c0c */ /* 0x000fe2000bf25070 */
[----:B------:R-:W4:Y:S01]  /*b4a0*/  F2I.U32.TRUNC.NTZ R4, R4 ;  /* 0x0000000400047305 */ /* 0x000f22000020f000 */
[----:B------:R-:W-:Y:S02]  /*b4b0*/  IMAD R5, R15, UR7, R2 ;  /* 0x000000070f057c24 */ /* 0x000fe4000f8e0202 */
[----:B------:R-:W-:Y:S01]  /*b4c0*/  IMAD.MOV.U32 R2, RZ, RZ, R18 ;  /* 0x000000ffff027224 */ /* 0x000fe200078e0012 */
[----:B------:R-:W-:-:S02]  /*b4d0*/  ISETP.NE.AND.EX P1, PT, RZ, UR9, PT, P1 ;  /* 0x00000009ff007c0c */ /* 0x000fc4000bf25310 */
[----:B0-----:R-:W-:Y:S01]  /*b4e0*/  ISETP.NE.AND P4, PT, R21, 0x1, PT ;  /* 0x000000011500780c */ /* 0x001fe20003f85270 */
[----:B------:R-:W-:Y:S01]  /*b4f0*/  IMAD.WIDE.U32 R2, R15, UR6, R2 ;  /* 0x000000060f027c25 */ /* 0x000fe2000f8e0002 */
[----:B------:R-:W-:-:S03]  /*b500*/  ULDC UR6, c[0x0][0x618] ;  /* 0x0001860000067ab9 */ /* 0x000fc60000000800 */
[----:B--2---:R-:W-:Y:S02]  /*b510*/  IMAD.MOV R14, RZ, RZ, -R14 ;  /* 0x000000ffff0e7224 */ /* 0x004fe400078e0a0e */
[----:B------:R-:W-:Y:S02]  /*b520*/  IMAD.IADD R3, R3, 0x1, R5 ;  /* 0x0000000103037824 */ /* 0x000fe400078e0205 */
[----:B-1----:R-:W-:-:S03]  /*b530*/  IMAD R12, R19, R14, R12 ;  /* 0x0000000e130c7224 */ /* 0x002fc600078e020c */
[--C-:B------:R-:W-:Y:S01]  /*b540*/  SHF.R.U64 R14, R2, UR6, R3.reuse ;  /* 0x00000006020e7c19 */ /* 0x100fe20008001203 */
[----:B----4-:R-:W-:Y:S01]  /*b550*/  IMAD.MOV R2, RZ, RZ, -R4 ;  /* 0x000000ffff027224 */ /* 0x010fe200078e0a04 */
[----:B------:R-:W-:Y:S01]  /*b560*/  SHF.R.U32.HI R3, RZ, UR6, R3 ;  /* 0x00000006ff037c19 */ /* 0x000fe20008011603 */
[----:B------:R-:W-:Y:S02]  /*b570*/  ULDC UR6, c[0x0][0x608] ;  /* 0x0001820000067ab9 */ /* 0x000fe40000000800 */
[----:B---3--:R-:W-:Y:S01]  /*b580*/  @P4 IMAD R12, R20, R2, R13 ;  /* 0x00000002140c4224 */ /* 0x008fe200078e020d */
[--C-:B------:R-:W-:Y:S02]  /*b590*/  SHF.R.U64 R19, R14, UR6, R3.reuse ;  /* 0x000000060e137c19 */ /* 0x100fe40008001203 */
[----:B------:R-:W-:Y:S01]  /*b5a0*/  SHF.R.U32.HI R2, RZ, UR6, R3 ;  /* 0x00000006ff027c19 */ /* 0x000fe20008011603 */
[----:B------:R-:W-:-:S03]  /*b5b0*/  ULDC UR6, c[0x0][0x658] ;  /* 0x0001960000067ab9 */ /* 0x000fc60000000800 */
[--C-:B------:R-:W-:Y:S02]  /*b5c0*/  SHF.R.U64 R13, R19, UR6, R2.reuse ;  /* 0x00000006130d7c19 */ /* 0x100fe40008001202 */
[----:B------:R-:W-:-:S03]  /*b5d0*/  SHF.R.U32.HI R2, RZ, UR6, R2 ;  /* 0x00000006ff027c19 */ /* 0x000fc60008011602 */
[----:B------:R-:W-:Y:S02]  /*b5e0*/  IMAD.MOV.U32 R4, RZ, RZ, R13 ;  /* 0x000000ffff047224 */ /* 0x000fe400078e000d */
[----:B------:R-:W-:Y:S01]  /*b5f0*/  IMAD.MOV.U32 R3, RZ, RZ, R2 ;  /* 0x000000ffff037224 */ /* 0x000fe200078e0002 */
[----:B------:R-:W-:Y:S06]  /*b600*/  @!P1 BRA `(.L_x_306) ;  /* 0x00000000002c9947 */ /* 0x000fec0003800000 */
        /* <DEDUP_REMOVED lines=9> */
[----:B------:R-:W-:-:S04]  /*b6a0*/  IMAD.WIDE.U32.X R2, R15, UR9, R2, P3 ;  /* 0x000000090f027c25 */ /* 0x000fc800098e0402 */
[----:B------:R-:W-:-:S07]  /*b6b0*/  IMAD.MOV.U32 R4, RZ, RZ, R2 ;  /* 0x000000ffff047224 */ /* 0x000fce00078e0002 */
.L_x_306:
[----:B------:R-:W-:Y:S01]  /*b6c0*/  ULDC UR6, c[0x0][0x648] ;  /* 0x0001920000067ab9 */ /* 0x000fe20000000800 */
[----:B------:R-:W-:Y:S01]  /*b6d0*/  LOP3.LUT R2, R19, UR13, RZ, 0xc0, !PT ;  /* 0x0000000d13027c12 */ /* 0x000fe2000f8ec0ff */
[----:B------:R-:W-:Y:S01]  /*b6e0*/  ULDC UR7, c[0x0][0x610] ;  /* 0x0001840000077ab9 */ /* 0x000fe20000000800 */
[----:B------:R-:W-:Y:S01]  /*b6f0*/  SHF.R.U64 R3, R4, UR6, R3 ;  /* 0x0000000604037c19 */ /* 0x000fe20008001203 */
[----:B------:R-:W-:Y:S01]  /*b700*/  ULDC UR6, c[0x0][0x638] ;  /* 0x00018e0000067ab9 */ /* 0x000fe20000000800 */
[----:B------:R-:W-:-:S03]  /*b710*/  LOP3.LUT R14, R14, UR4, RZ, 0xc0, !PT ;  /* 0x000000040e0e7c12 */ /* 0x000fc6000f8ec0ff */
[----:B------:R-:W-:Y:S02]  /*b720*/  IMAD.MOV R4, RZ, RZ, -R3 ;  /* 0x000000ffff047224 */ /* 0x000fe400078e0a03 */
[----:B------:R-:W-:Y:S02]  /*b730*/  IMAD R3, R3, UR5, R2 ;  /* 0x0000000503037c24 */ /* 0x000fe4000f8e0202 */
[----:B------:R-:W-:Y:S01]  /*b740*/  IMAD R13, R4, UR6, R13 ;  /* 0x00000006040d7c24 */ /* 0x000fe2000f8e020d */
[----:B------:R-:W-:Y:S01]  /*b750*/  ULDC UR6, c[0x0][0x600] ;  /* 0x0001800000067ab9 */ /* 0x000fe20000000800 */
[----:B------:R-:W-:Y:S02]  /*b760*/  IMAD R12, R3, UR7, R12 ;  /* 0x00000007030c7c24 */ /* 0x000fe4000f8e020c */
[----:B------:R-:W-:Y:S02]  /*b770*/  IMAD R13, R13, UR6, R14 ;  /* 0x000000060d0d7c24 */ /* 0x000fe4000f8e020e */
[----:B------:R-:W-:-:S02]  /*b780*/  IMAD.MOV.U32 R3, RZ, RZ, 0x1 ;  /* 0x00000001ff037424 */ /* 0x000fc400078e00ff */
[----:B------:R-:W-:Y:S01]  /*b790*/  IMAD.MOV.U32 R2, RZ, RZ, R11 ;  /* 0x000000ffff027224 */ /* 0x000fe200078e000b */
[----:B------:R-:W-:Y:S02]  /*b7a0*/  SEL R22, R13, R12, !P4 ;  /* 0x0000000c0d167207 */ /* 0x000fe40006000000 */
[----:B------:R-:W-:-:S07]  /*b7b0*/  SEL R19, R12, R13, !P4 ;  /* 0x0000000d0c137207 */ /* 0x000fce0006000000 */
.L_x_304:
[----:B------:R-:W-:Y:S05]  /*b7c0*/  BSYNC B1 ;  /* 0x0000000000017941 */ /* 0x000fea0003800000 */
.L_x_303:
[----:B------:R-:W-:-:S13]  /*b7d0*/  LOP3.LUT P1, RZ, R3, 0xff, RZ, 0xc0, !PT ;  /* 0x000000ff03ff7812 */ /* 0x000fda000782c0ff */
[----:B------:R-:W-:Y:S05]  /*b7e0*/  @P1 BRA `(.L_x_307) ;  /* 0xfffffff000f01947 */ /* 0x000fea000383ffff */
[----:B------:R-:W-:Y:S05]  /*b7f0*/  BSYNC B0 ;  /* 0x0000000000007941 */ /* 0x000fea0003800000 */
.L_x_295:
[----:B------:R-:W-:-:S03]  /*b800*/  UMOV UR6, 0xffffffff ;  /* 0xffffffff00067882 */ /* 0x000fc60000000000 */
[----:B------:R-:W-:Y:S05]  /*b810*/  BRA.DIV UR6, `(.L_x_308) ;  /* 0x00000006061c7947 */ /* 0x000fea000b800000 */
[----:B------:R-:W-:-:S13]  /*b820*/  ELECT P6, URZ, PT ;  /* 0x00000000003f782f */ /* 0x000fda00038c0000 */
.L_x_323:
[----:B------:R-:W-:Y:S04]  /*b830*/  BSSY B0, `(.L_x_309) ;  /* 0x0000022000007945 */ /* 0x000fe80003800000 */
[----:B------:R-:W-:Y:S05]  /*b840*/  @!P6 BRA `(.L_x_310) ;  /* 0x000000000080e947 */ /* 0x000fea0003800000 */
[----:B------:R-:W-:-:S04]  /*b850*/  LOP3.LUT R16, R16, 0x2, RZ, 0xfc, !PT ;  /* 0x0000000210107812 */ /* 0x000fc800078efcff */
[----:B------:R-:W-:-:S13]  /*b860*/  ISETP.NE.AND P0, PT, R16, 0x3, PT ;  /* 0x000000031000780c */ /* 0x000fda0003f05270 */
[----:B------:R-:W-:Y:S05]  /*b870*/  @!P0 BRA `(.L_x_311) ;  /* 0x0000000000048947 */ /* 0x000fea0003800000 */
[----:B------:R-:W-:Y:S01]  /*b880*/  BPT.TRAP 0x1 ;  /* 0x000000040000795c */ /* 0x000fe20000300000 */
.L_x_311:
[----:B------:R-:W0:Y:S01]  /*b890*/  S2R R3, SR_CgaCtaId ;  /* 0x0000000000037919 */ /* 0x000e220000008800 */
[----:B------:R-:W-:Y:S02]  /*b8a0*/  MOV R2, 0x400 ;  /* 0x0000040000027802 */ /* 0x000fe40000000f00 */
[----:B------:R-:W-:Y:S02]  /*b8b0*/  SHF.L.U32 R4, R0, 0x1f, RZ ;  /* 0x0000001f00047819 */ /* 0x000fe400000006ff */
[----:B0-----:R-:W-:-:S05]  /*b8c0*/  LEA R2, R3, R2, 0x18 ;  /* 0x0000000203027211 */ /* 0x001fca00078ec0ff */
[----:B------:R-:W-:-:S04]  /*b8d0*/  VIADD R2, R2, 0x18 ;  /* 0x0000001802027836 */ /* 0x000fc80000000000 */
[C---:B------:R-:W-:Y:S02]  /*b8e0*/  IMAD R9, R7.reuse, 0x8, R2 ;  /* 0x0000000807097824 */ /* 0x040fe400078e0202 */
[----:B------:R-:W-:Y:S02]  /*b8f0*/  VIADD R7, R7, 0x1 ;  /* 0x0000000107077836 */ /* 0x000fe40000000000 */
[----:B------:R-:W0:Y:S03]  /*b900*/  SYNCS.PHASECHK.TRANS64.TRYWAIT P0, [R9+URZ], R4 ;  /* 0x00000004090075a7 */ /* 0x000e26000800017f */
[----:B------:R-:W-:-:S04]  /*b910*/  ISETP.NE.AND P1, PT, R7, 0x3, PT ;  /* 0x000000030700780c */ /* 0x000fc80003f25270 */
[----:B------:R-:W-:Y:S02]  /*b920*/  SEL R3, RZ, 0x1, P1 ;  /* 0x00000001ff037807 */ /* 0x000fe40000800000 */
[----:B------:R-:W-:Y:S02]  /*b930*/  SEL R7, R7, RZ, P1 ;  /* 0x000000ff07077207 */ /* 0x000fe40000800000 */
[----:B------:R-:W-:-:S03]  /*b940*/  LOP3.LUT R11, R0, R3, RZ, 0x3c, !PT ;  /* 0x00000003000b7212 */ /* 0x000fc600078e3cff */
[----:B------:R-:W-:Y:S01]  /*b950*/  IMAD R6, R7, 0x8, R2 ;  /* 0x0000000807067824 */ /* 0x000fe200078e0202 */
[----:B------:R-:W-:Y:S01]  /*b960*/  SHF.L.U32 R5, R11, 0x1f, RZ ;  /* 0x0000001f0b057819 */ /* 0x000fe200000006ff */
[----:B0-----:R-:W-:Y:S06]  /*b970*/  @!P0 BRA `(.L_x_312) ;  /* 0x0000000000e48947 */ /* 0x001fec0003800000 */
.L_x_324:
[----:B------:R-:W1:Y:S01]  /*b980*/  SYNCS.PHASECHK.TRANS64.TRYWAIT P0, [R6+URZ], R5 ;  /* 0x00000005060075a7 */ /* 0x000e62000800017f */
[----:B------:R-:W-:-:S05]  /*b990*/  VIADD R0, R7, 0x1 ;  /* 0x0000000107007836 */ /* 0x000fca0000000000 */
[----:B------:R-:W-:-:S04]  /*b9a0*/  ISETP.NE.AND P1, PT, R0, 0x3, PT ;  /* 0x000000030000780c */ /* 0x000fc80003f25270 */
[----:B0-----:R-:W-:Y:S02]  /*b9b0*/  SEL R4, RZ, 0x1, P1 ;  /* 0x00000001ff047807 */ /* 0x001fe40000800000 */
[----:B------:R-:W-:Y:S02]  /*b9c0*/  SEL R3, R0, RZ, P1 ;  /* 0x000000ff00037207 */ /* 0x000fe40000800000 */
[----:B------:R-:W-:Y:S01]  /*b9d0*/  LOP3.LUT R0, R11, R4, RZ, 0x3c, !PT ;  /* 0x000000040b007212 */ /* 0x000fe200078e3cff */
[----:B-1----:R-:W-:Y:S06]  /*b9e0*/  @!P0 BRA `(.L_x_313) ;  /* 0x0000000000dc8947 */ /* 0x002fec0003800000 */
.L_x_325:
[----:B------:R-:W-:Y:S01]  /*b9f0*/  IMAD R3, R3, 0x8, R2 ;  /* 0x0000000803037824 */ /* 0x000fe200078e0202 */
[----:B------:R-:W-:-:S07]  /*ba00*/  SHF.L.U32 R0, R0, 0x1f, RZ ;  /* 0x0000001f00007819 */ /* 0x000fce00000006ff */
.L_x_314:
[----:B-1----:R1:W2:Y:S02]  /*ba10*/  SYNCS.PHASECHK.TRANS64.TRYWAIT P0, [R3+URZ], R0 ;  /* 0x00000000030075a7 */ /* 0x0022a4000800017f */
[----:B--2---:R-:W-:Y:S05]  /*ba20*/  @!P0 NANOSLEEP.SYNCS 0x989680 ;  /* 0x009896800000895d */ /* 0x004fea0003900000 */
[----:B------:R-:W2:Y:S02]  /*ba30*/  @!P0 SYNCS.PHASECHK.TRANS64 P0, [R3+URZ], R0 ;  /* 0x00000000030085a7 */ /* 0x000ea4000800007f */
[----:B--2---:R-:W-:Y:S05]  /*ba40*/  @!P0 BRA `(.L_x_314) ;  /* 0xfffffffc00f08947 */ /* 0x004fea000383ffff */
.L_x_310:
[----:B------:R-:W-:Y:S05]  /*ba50*/  BSYNC B0 ;  /* 0x0000000000007941 */ /* 0x000fea0003800000 */
.L_x_309:
[----:B------:R-:W-:Y:S05]  /*ba60*/  EXIT ;  /* 0x000000000000794d */ /* 0x000fea0003800000 */
.L_x_19:
[----:B-1----:R1:W2:Y:S02]  /*ba70*/  SYNCS.PHASECHK.TRANS64.TRYWAIT P0, [R161+URZ], R0 ;  /* 0x00000000a10075a7 */ /* 0x0022a4000800017f */
[----:B--2---:R-:W-:Y:S05]  /*ba80*/  @!P0 NANOSLEEP.SYNCS 0x989680 ;  /* 0x009896800000895d */ /* 0x004fea0003900000 */
[----:B------:R-:W2:Y:S02]  /*ba90*/  @!P0 SYNCS.PHASECHK.TRANS64 P0, [R161+URZ], R0 ;  /* 0x00000000a10085a7 */ /* 0x000ea4000800007f */
[----:B--2---:R-:W-:Y:S05]  /*baa0*/  @!P0 BRA `(.L_x_19) ;  /* 0xfffffffc00f08947 */ /* 0x004fea000383ffff */
[----:B------:R-:W-:Y:S05]  /*bab0*/  BRA `(.L_x_315) ;  /* 0xffffff5c00007947 */ /* 0x000fea000383ffff */
.L_x_24:
[----:B--2---:R2:W3:Y:S02]  /*bac0*/  SYNCS.PHASECHK.TRANS64.TRYWAIT P1, [R3+URZ], R0 ;  /* 0x00000000030075a7 */ /* 0x0044e4000802017f */
[----:B---3--:R-:W-:Y:S05]  /*bad0*/  @!P1 NANOSLEEP.SYNCS 0x989680 ;  /* 0x009896800000995d */ /* 0x008fea0003900000 */
[----:B------:R-:W3:Y:S02]  /*bae0*/  @!P1 SYNCS.PHASECHK.TRANS64 P1, [R3+URZ], R0 ;  /* 0x00000000030095a7 */ /* 0x000ee4000802007f */
[----:B---3--:R-:W-:Y:S05]  /*baf0*/  @!P1 BRA `(.L_x_24) ;  /* 0xfffffffc00f09947 */ /* 0x008fea000383ffff */
[----:B------:R-:W-:Y:S05]  /*bb00*/  BRA `(.L_x_23) ;  /* 0xffffff5c006c7947 */ /* 0x000fea000383ffff */
.L_x_29:
[----:B--2---:R-:W-:-:S04]  /*bb10*/  IMAD.U32 R5, RZ, RZ, UR7 ;  /* 0x00000007ff057e24 */ /* 0x004fc8000f8e00ff */
[----:B------:R2:W3:Y:S03]  /*bb20*/  SYNCS.PHASECHK.TRANS64.TRYWAIT P1, [R5+URZ], R4 ;  /* 0x00000004050075a7 */ /* 0x0004e6000802017f */
[----:B---3--:R-:W-:Y:S05]  /*bb30*/  @!P1 NANOSLEEP.SYNCS 0x989680 ;  /* 0x009896800000995d */ /* 0x008fea0003900000 */
[----:B------:R-:W3:Y:S02]  /*bb40*/  @!P1 SYNCS.PHASECHK.TRANS64 P1, [R5+URZ], R4 ;  /* 0x00000004050095a7 */ /* 0x000ee4000802007f */
[----:B---3--:R-:W-:Y:S05]  /*bb50*/  @!P1 BRA `(.L_x_29) ;  /* 0xfffffffc00ec9947 */ /* 0x008fea000383ffff */
[----:B------:R-:W-:Y:S05]  /*bb60*/  BRA `(.L_x_28) ;  /* 0xffffff6000c87947 */ /* 0x000fea000383ffff */
.L_x_35:
[----:B-1----:R1:W2:Y:S02]  /*bb70*/  SYNCS.PHASECHK.TRANS64.TRYWAIT P0, [R161+URZ+0x10], R0 ;  /* 0x00001000a10075a7 */ /* 0x0022a4000800017f */
[----:B--2---:R-:W-:Y:S05]  /*bb80*/  @!P0 NANOSLEEP.SYNCS 0x989680 ;  /* 0x009896800000895d */ /* 0x004fea0003900000 */
[----:B------:R-:W2:Y:S02]  /*bb90*/  @!P0 SYNCS.PHASECHK.TRANS64 P0, [R161+URZ+0x10], R0 ;  /* 0x00001000a10085a7 */ /* 0x000ea4000800007f */
[----:B--2---:R-:W-:Y:S05]  /*bba0*/  @!P0 BRA `(.L_x_35) ;  /* 0xfffffffc00f08947 */ /* 0x004fea000383ffff */
[----:B------:R-:W-:Y:S05]  /*bbb0*/  BRA `(.L_x_316) ;  /* 0xffffff6800a07947 */ /* 0x000fea000383ffff */
.L_x_296:
[----:B------:R-:W-:Y:S01]  /*bbc0*/  BSSY B1, `(.L_x_317) ;  /* 0x0000006000017945 */ /* 0x000fe20003800000 */
[----:B------:R-:W-:-:S07]  /*bbd0*/  IMAD.MOV.U32 R15, RZ, RZ, -0x1 ;  /* 0xffffffffff0f7424 */ /* 0x000fce00078e00ff */
[----:B-----5:R-:W-:Y:S05]  /*bbe0*/  WARPSYNC.COLLECTIVE R15, `(.L_x_318) ;  /* 0x000000000f0c7348 */ /* 0x020fea0003c00000 */
[----:B------:R-:W-:Y:S02]  /*bbf0*/  ELECT P6, UR62, PT ;  /* 0x00000000003e782f */ /* 0x000fe400038c0000 */
[----:B------:R-:W-:Y:S01]  /*bc00*/  MOV R14, UR62 ;  /* 0x0000003e000e7c02 */ /* 0x000fe20008000f00 */
[----:B-----5:R-:W-:Y:S10]  /*bc10*/  ENDCOLLECTIVE ;  /* 0x000000000000791b */ /* 0x020ff40003800000 */
.L_x_318:
[----:B------:R-:W-:Y:S05]  /*bc20*/  BSYNC B1 ;  /* 0x0000000000017941 */ /* 0x000fea0003800000 */
.L_x_317:
[----:B------:R-:W-:Y:S05]  /*bc30*/  BRA `(.L_x_319) ;  /* 0xffffffec00e87947 */ /* 0x000fea000383ffff */
.L_x_299:
[----:B0-----:R0:W1:Y:S02]  /*bc40*/  SYNCS.PHASECHK.TRANS64.TRYWAIT P1, [R12+URZ+0x18], R5 ;  /* 0x000018050c0075a7 */ /* 0x001064000802017f */
[----:B-1----:R-:W-:Y:S05]  /*bc50*/  @!P1 NANOSLEEP.SYNCS 0x989680 ;  /* 0x009896800000995d */ /* 0x002fea0003900000 */
[----:B------:R-:W1:Y:S02]  /*bc60*/  @!P1 SYNCS.PHASECHK.TRANS64 P1, [R12+URZ+0x18], R5 ;  /* 0x000018050c0095a7 */ /* 0x000e64000802007f */
[----:B-1----:R-:W-:Y:S05]  /*bc70*/  @!P1 BRA `(.L_x_299) ;  /* 0xfffffffc00f09947 */ /* 0x002fea000383ffff */
[----:B------:R-:W-:Y:S05]  /*bc80*/  BRA `(.L_x_320) ;  /* 0xfffffff0001c7947 */ /* 0x000fea000383ffff */
.L_x_308:
[----:B------:R-:W-:Y:S01]  /*bc90*/  BSSY B0, `(.L_x_321) ;  /* 0x0000006000007945 */ /* 0x000fe20003800000 */
[----:B------:R-:W-:-:S07]  /*bca0*/  IMAD.MOV.U32 R15, RZ, RZ, -0x1 ;  /* 0xffffffffff0f7424 */ /* 0x000fce00078e00ff */
[----:B-----5:R-:W-:Y:S05]  /*bcb0*/  WARPSYNC.COLLECTIVE R15, `(.L_x_322) ;  /* 0x000000000f0c7348 */ /* 0x020fea0003c00000 */
[----:B------:R-:W-:Y:S02]  /*bcc0*/  ELECT P6, UR62, PT ;  /* 0x00000000003e782f */ /* 0x000fe400038c0000 */
[----:B------:R-:W-:Y:S01]  /*bcd0*/  MOV R14, UR62 ;  /* 0x0000003e000e7c02 */ /* 0x000fe20008000f00 */
[----:B-----5:R-:W-:Y:S10]  /*bce0*/  ENDCOLLECTIVE ;  /* 0x000000000000791b */ /* 0x020ff40003800000 */
.L_x_322:
[----:B------:R-:W-:Y:S05]  /*bcf0*/  BSYNC B0 ;  /* 0x0000000000007941 */ /* 0x000fea0003800000 */
.L_x_321:
[----:B------:R-:W-:Y:S05]  /*bd00*/  BRA `(.L_x_323) ;  /* 0xfffffff800c87947 */ /* 0x000fea000383ffff */
.L_x_312:
[----:B0-----:R0:W1:Y:S02]  /*bd10*/  SYNCS.PHASECHK.TRANS64.TRYWAIT P0, [R9+URZ], R4 ;  /* 0x00000004090075a7 */ /* 0x001064000800017f */
[----:B-1----:R-:W-:Y:S05]  /*bd20*/  @!P0 NANOSLEEP.SYNCS 0x989680 ;  /* 0x009896800000895d */ /* 0x002fea0003900000 */
[----:B------:R-:W1:Y:S02]  /*bd30*/  @!P0 SYNCS.PHASECHK.TRANS64 P0, [R9+URZ], R4 ;  /* 0x00000004090085a7 */ /* 0x000e64000800007f */
[----:B-1----:R-:W-:Y:S05]  /*bd40*/  @!P0 BRA `(.L_x_312) ;  /* 0xfffffffc00f08947 */ /* 0x002fea000383ffff */
[----:B------:R-:W-:Y:S05]  /*bd50*/  BRA `(.L_x_324) ;  /* 0xfffffffc00087947 */ /* 0x000fea000383ffff */
.L_x_313:
[----:B0-----:R0:W1:Y:S02]  /*bd60*/  SYNCS.PHASECHK.TRANS64.TRYWAIT P0, [R6+URZ], R5 ;  /* 0x00000005060075a7 */ /* 0x001064000800017f */
[----:B-1----:R-:W-:Y:S05]  /*bd70*/  @!P0 NANOSLEEP.SYNCS 0x989680 ;  /* 0x009896800000895d */ /* 0x002fea0003900000 */
[----:B------:R-:W1:Y:S02]  /*bd80*/  @!P0 SYNCS.PHASECHK.TRANS64 P0, [R6+URZ], R5 ;  /* 0x00000005060085a7 */ /* 0x000e64000800007f */
[----:B-1----:R-:W-:Y:S05]  /*bd90*/  @!P0 BRA `(.L_x_313) ;  /* 0xfffffffc00f08947 */ /* 0x002fea000383ffff */
[----:B------:R-:W-:Y:S05]  /*bda0*/  BRA `(.L_x_325) ;  /* 0xfffffffc00107947 */ /* 0x000fea000383ffff */
.L_x_326:
[----:B------:R-:W-:-:S00]  /*bdb0*/  BRA `(.L_x_326) ;  /* 0xfffffffc00fc7947 */ /* 0x000fc0000383ffff */
[----:B------:R-:W-:-:S00]  /*bdc0*/  NOP ;  /* 0x0000000000007918 */ /* 0x000fc00000000000 */
        /* <DEDUP_REMOVED lines=11> */
.L_x_327:


//--------------------- .nv.global.init           --------------------------
	.section	.nv.global.init,"aw",@progbits
.nv.global.init:
	.type		$str$22,@object
	.size		$str$22,($str$23 - $str$22)
$str$22:
        /*0000*/ 	.byte	0x6b, 0x5f, 0x74, 0x69, 0x6c, 0x65, 0x5f, 0x63, 0x6f, 0x75, 0x6e, 0x74, 0x20, 0x3e, 0x3d, 0x20
        /*0010*/ 	.byte	0x31, 0x00
	.type		$str$23,@object
	.size		$str$23,(__unnamed_1 - $str$23)
$str$23:
        /*0012*/ 	.byte	0x2f, 0x74, 0x6d, 0x70, 0x2f, 0x63, 0x75, 0x74, 0x6c, 0x61, 0x73, 0x73, 0x5f, 0x73, 0x77, 0x65
        /*0022*/ 	.byte	0x65, 0x70, 0x5f, 0x73, 0x72, 0x63, 0x2f, 0x69, 0x6e, 0x63, 0x6c, 0x75, 0x64, 0x65, 0x2f, 0x63
        /*0032*/ 	.byte	0x75, 0x74, 0x6c, 0x61, 0x73, 0x73, 0x2f, 0x67, 0x65, 0x6d, 0x6d, 0x2f, 0x63, 0x6f, 0x6c, 0x6c
        /*0042*/ 	.byte	0x65, 0x63, 0x74, 0x69, 0x76, 0x65, 0x2f, 0x73, 0x6d, 0x39, 0x30, 0x5f, 0x6d, 0x6d, 0x61, 0x5f
        /*0052*/ 	.byte	0x74, 0x6d, 0x61, 0x5f, 0x67, 0x6d, 0x6d, 0x61, 0x5f, 0x73, 0x73, 0x5f, 0x77, 0x61, 0x72, 0x70
        /*0062*/ 	.byte	0x73, 0x70, 0x65, 0x63, 0x69, 0x61, 0x6c, 0x69, 0x7a, 0x65, 0x64, 0x2e, 0x68, 0x70, 0x70, 0x00
	.type		__unnamed_1,@object
	.size		__unnamed_1,(.L_0 - __unnamed_1)
__unnamed_1:
        /*0072*/ 	.byte	0x76, 0x6f, 0x69, 0x64, 0x20, 0x63, 0x75, 0x74, 0x6c, 0x61, 0x73, 0x73, 0x3a, 0x3a, 0x67, 0x65
        /* <DEDUP_REMOVED lines=177> */
        /*0b92*/ 	.byte	0x74, 0x69, 0x74, 0x79, 0x5d, 0x00
.L_0:


//--------------------- .nv.shared._ZN7cutlass13device_kernelINS_4gemm6kernel13GemmUniversalIN4cute5tupleIJiiiiEEENS1_10collective13CollectiveMmaINS1_34MainloopSm90TmaGmmaWarpSpecializedILi3ENS5_IJNS4_1CILi2EEENSA_ILi1EEESC_EEENS1_32KernelTmaWarpSpecializedPingpongEEENS5_IJNSA_ILi64EEENSA_ILi256EEESG_EEENS_10tfloat32_tENS5_IJlSC_lEEESJ_SK_NS4_8TiledMMAINS4_8MMA_AtomIJNS4_4SM904GMMA30MMA_64x256x8_F32TF32TF32_SS_TNILNSO_7ScaleInE1ELSQ_1EEEEEENS4_6LayoutINS5_IJSC_SC_SC_EEENS5_IJNSA_ILi0EEESV_SV_EEEEENS5_IJNS4_10UnderscoreESY_SY_EEEEENS4_13SM90_TMA_LOADENS4_14ComposedLayoutINS4_7SwizzleILi3ELi4ELi3EEENS4_18smem_ptr_flag_bitsILi32EEENST_INS5_IJNSA_ILi8EEENSA_ILi32EEEEEENS5_IJS18_SC_EEEEEEEvNS4_8identityENS4_23SM90_TMA_LOAD_MULTICASTES1C_vS1D_EENS_8epilogue10collective6detail29Sm90TmaWarpSpecializedAdapterINS1H_15DefaultEpilogueISJ_SK_SK_NS1G_6thread17LinearCombinationISJ_Li1EffLNS1L_9ScaleType4KindE0ELNS_15FloatRoundStyleE2ESJ_EENS1_15EpilogueDefaultEEEEEvvEEEEvNT_6ParamsE --------------------------
	.section	.nv.shared._ZN7cutlass13device_kernelINS_4gemm6kernel13GemmUniversalIN4cute5tupleIJiiiiEEENS1_10collective13CollectiveMmaINS1_34MainloopSm90TmaGmmaWarpSpecializedILi3ENS5_IJNS4_1CILi2EEENSA_ILi1EEESC_EEENS1_32KernelTmaWarpSpecializedPingpongEEENS5_IJNSA_ILi64EEENSA_ILi256EEESG_EEENS_10tfloat32_tENS5_IJlSC_lEEESJ_SK_NS4_8TiledMMAINS4_8MMA_AtomIJNS4_4SM904GMMA30MMA_64x256x8_F32TF32TF32_SS_TNILNSO_7ScaleInE1ELSQ_1EEEEEENS4_6LayoutINS5_IJSC_SC_SC_EEENS5_IJNSA_ILi0EEESV_SV_EEEEENS5_IJNS4_10UnderscoreESY_SY_EEEEENS4_13SM90_TMA_LOADENS4_14ComposedLayoutINS4_7SwizzleILi3ELi4ELi3EEENS4_18smem_ptr_flag_bitsILi32EEENST_INS5_IJNSA_ILi8EEENSA_ILi32EEEEEENS5_IJS18_SC_EEEEEEEvNS4_8identityENS4_23SM90_TMA_LOAD_MULTICASTES1C_vS1D_EENS_8epilogue10collective6detail29Sm90TmaWarpSpecializedAdapterINS1H_15DefaultEpilogueISJ_SK_SK_NS1G_6thread17LinearCombinationISJ_Li1EffLNS1L_9ScaleType4KindE0ELNS_15FloatRoundStyleE2ESJ_EENS1_15EpilogueDefaultEEEEEvvEEEEvNT_6ParamsE,"aw",@nobits
	.sectionflags	@""
	.align	16
	.zero		1024


//--------------------- .nv.shared.reserved.0     --------------------------
	.section	.nv.shared.reserved.0,"aw",@nobits
	.weak		__nv_reservedSMEM_offset_0_alias
	.size		__nv_reservedSMEM_offset_0_alias, 0, 0
	.other		__nv_reservedSMEM_offset_0_alias,@"STO_CUDA_RESERVED_SHARED STV_DEFAULT"
__nv_reservedSMEM_offset_0_alias:
	.zero		0


//--------------------- .nv.global                --------------------------
	.section	.nv.global,"aw",@nobits
.nv.global:
	.type		_ZN39_INTERNAL_84a2ccac_4_k_cu_523c6608_65754cute1_E,@object
	.size		_ZN39_INTERNAL_84a2ccac_4_k_cu_523c6608_65754cute1_E,(_ZN39_INTERNAL_84a2ccac_4_k_cu_523c6608_65754cuda3std3__45__cpo6cbeginE - _ZN39_INTERNAL_84a2ccac_4_k_cu_523c6608_65754cute1_E)
_ZN39_INTERNAL_84a2ccac_4_k_cu_523c6608_65754cute1_E:
	.zero		1
	.type		_ZN39_INTERNAL_84a2ccac_4_k_cu_523c6608_65754cuda3std3__45__cpo6cbeginE,@object
	.size		_ZN39_INTERNAL_84a2ccac_4_k_cu_523c6608_65754cuda3std3__45__cpo6cbeginE,(_ZN39_INTERNAL_84a2ccac_4_k_cu_523c6608_65754cuda3std3__48in_placeE - _ZN39_INTERNAL_84a2ccac_4_k_cu_523c6608_65754cuda3std3__45__cpo6cbeginE)
_ZN39_INTERNAL_84a2ccac_4_k_cu_523c6608_65754cuda3std3__45__cpo6cbeginE:
	.zero		1
	.type		_ZN39_INTERNAL_84a2ccac_4_k_cu_523c6608_65754cuda3std3__48in_placeE,@object
	.size		_ZN39_INTERNAL_84a2ccac_4_k_cu_523c6608_65754cuda3std3__48in_placeE,(_ZN39_INTERNAL_84a2ccac_4_k_cu_523c6608_65754cuda3std6ranges3__45__cpo9iter_moveE - _ZN39_INTERNAL_84a2ccac_4_k_cu_523c6608_65754cuda3std3__48in_placeE)
_ZN39_INTERNAL_84a2ccac_4_k_cu_523c6608_65754cuda3std3__48in_placeE:
	.zero		1
	.type		_ZN39_INTERNAL_84a2ccac_4_k_cu_523c6608_65754cuda3std6ranges3__45__cpo9iter_moveE,@object
	.size		_ZN39_INTERNAL_84a2ccac_4_k_cu_523c6608_65754cuda3std6ranges3__45__cpo9iter_moveE,(_ZN39_INTERNAL_84a2ccac_4_k_cu_523c6608_65754cuda3std3__45__cpo5beginE - _ZN39_INTERNAL_84a2ccac_4_k_cu_523c6608_65754cuda3std6ranges3__45__cpo9iter_moveE)
_ZN39_INTERNAL_84a2ccac_4_k_cu_523c6608_65754cuda3std6ranges3__45__cpo9iter_moveE:
	.zero		1
	.type		_ZN39_INTERNAL_84a2ccac_4_k_cu_523c6608_65754cuda3std3__45__cpo5beginE,@object
	.size		_ZN39_INTERNAL_84a2ccac_4_k_cu_523c6608_65754cuda3std3__45__cpo5beginE,(_ZN39_INTERNAL_84a2ccac_4_k_cu_523c6608_65754cuda3std3__441_GLOBAL__N__84a2ccac_4_k_cu_523c6608_65756ignoreE - _ZN39_INTERNAL_84a2ccac_4_k_cu_523c6608_65754cuda3std3__45__cpo5beginE)
_ZN39_INTERNAL_84a2ccac_4_k_cu_523c6608_65754cuda3std3__45__cpo5beginE:
	.zero		1
	.type		_ZN39_INTERNAL_84a2ccac_4_k_cu_523c6608_65754cuda3std3__441_GLOBAL__N__84a2ccac_4_k_cu_523c6608_65756ignoreE,@object
	.size		_ZN39_INTERNAL_84a2ccac_4_k_cu_523c6608_65754cuda3std3__441_GLOBAL__N__84a2ccac_4_k_cu_523c6608_65756ignoreE,(_ZN39_INTERNAL_84a2ccac_4_k_cu_523c6608_65754cute7productE - _ZN39_INTERNAL_84a2ccac_4_k_cu_523c6608_65754cuda3std3__441_GLOBAL__N__84a2ccac_4_k_cu_523c6608_65756ignoreE)
_ZN39_INTERNAL_84a2ccac_4_k_cu_523c6608_65754cuda3std3__441_GLOBAL__N__84a2ccac_4_k_cu_523c6608_65756ignoreE:
	.zero		1
	.type		_ZN39_INTERNAL_84a2ccac_4_k_cu_523c6608_65754cute7productE,@object
	.size		_ZN39_INTERNAL_84a2ccac_4_k_cu_523c6608_65754cute7productE,(_ZN39_INTERNAL_84a2ccac_4_k_cu_523c6608_65754cuda3std3__45__cpo3endE - _ZN39_INTERNAL_84a2ccac_4_k_cu_523c6608_65754cute7productE)
_ZN39_INTERNAL_84a2ccac_4_k_cu_523c6608_65754cute7productE:
	.zero		1
	.type		_ZN39_INTERNAL_84a2ccac_4_k_cu_523c6608_65754cuda3std3__45__cpo3endE,@object
	.size		_ZN39_INTERNAL_84a2ccac_4_k_cu_523c6608_65754cuda3std3__45__cpo3endE,(_ZN39_INTERNAL_84a2ccac_4_k_cu_523c6608_65754cuda3std3__419piecewise_constructE - _ZN39_INTERNAL_84a2ccac_4_k_cu_523c6608_65754cuda3std3__45__cpo3endE)
_ZN39_INTERNAL_84a2ccac_4_k_cu_523c6608_65754cuda3std3__45__cpo3endE:
	.zero		1
	.type		_ZN39_INTERNAL_84a2ccac_4_k_cu_523c6608_65754cuda3std3__419piecewise_constructE,@object
	.size		_ZN39_INTERNAL_84a2ccac_4_k_cu_523c6608_65754cuda3std3__419piecewise_constructE,(_ZN39_INTERNAL_84a2ccac_4_k_cu_523c6608_65754cuda3std3__45__cpo4cendE - _ZN39_INTERNAL_84a2ccac_4_k_cu_523c6608_65754cuda3std3__419piecewise_constructE)
_ZN39_INTERNAL_84a2ccac_4_k_cu_523c6608_65754cuda3std3__419piecewise_constructE:
	.zero		1
	.type		_ZN39_INTERNAL_84a2ccac_4_k_cu_523c6608_65754cuda3std3__45__cpo4cendE,@object
	.size		_ZN39_INTERNAL_84a2ccac_4_k_cu_523c6608_65754cuda3std3__45__cpo4cendE,(_ZN39_INTERNAL_84a2ccac_4_k_cu_523c6608_65754cuda3std6ranges3__45__cpo4swapE - _ZN39_INTERNAL_84a2ccac_4_k_cu_523c6608_65754cuda3std3__45__cpo4cendE)
_ZN39_INTERNAL_84a2ccac_4_k_cu_523c6608_65754cuda3std3__45__cpo4cendE:
	.zero		1
	.type		_ZN39_INTERNAL_84a2ccac_4_k_cu_523c6608_65754cuda3std6ranges3__45__cpo4swapE,@object
	.size		_ZN39_INTERNAL_84a2ccac_4_k_cu_523c6608_65754cuda3std6ranges3__45__cpo4swapE,(.L_8 - _ZN39_INTERNAL_84a2ccac_4_k_cu_523c6608_65754cuda3std6ranges3__45__cpo4swapE)
_ZN39_INTERNAL_84a2ccac_4_k_cu_523c6608_65754cuda3std6ranges3__45__cpo4swapE:
	.zero		1
.L_8:


//--------------------- .nv.constant0._ZN7cutlass13device_kernelINS_4gemm6kernel13GemmUniversalIN4cute5tupleIJiiiiEEENS1_10collective13CollectiveMmaINS1_34MainloopSm90TmaGmmaWarpSpecializedILi3ENS5_IJNS4_1CILi2EEENSA_ILi1EEESC_EEENS1_32KernelTmaWarpSpecializedPingpongEEENS5_IJNSA_ILi64EEENSA_ILi256EEESG_EEENS_10tfloat32_tENS5_IJlSC_lEEESJ_SK_NS4_8TiledMMAINS4_8MMA_AtomIJNS4_4SM904GMMA30MMA_64x256x8_F32TF32TF32_SS_TNILNSO_7ScaleInE1ELSQ_1EEEEEENS4_6LayoutINS5_IJSC_SC_SC_EEENS5_IJNSA_ILi0EEESV_SV_EEEEENS5_IJNS4_10UnderscoreESY_SY_EEEEENS4_13SM90_TMA_LOADENS4_14ComposedLayoutINS4_7SwizzleILi3ELi4ELi3EEENS4_18smem_ptr_flag_bitsILi32EEENST_INS5_IJNSA_ILi8EEENSA_ILi32EEEEEENS5_IJS18_SC_EEEEEEEvNS4_8identityENS4_23SM90_TMA_LOAD_MULTICASTES1C_vS1D_EENS_8epilogue10collective6detail29Sm90TmaWarpSpecializedAdapterINS1H_15DefaultEpilogueISJ_SK_SK_NS1G_6thread17LinearCombinationISJ_Li1EffLNS1L_9ScaleType4KindE0ELNS_15FloatRoundStyleE2ESJ_EENS1_15EpilogueDefaultEEEEEvvEEEEvNT_6ParamsE --------------------------
	.section	.nv.constant0._ZN7cutlass13device_kernelINS_4gemm6kernel13GemmUniversalIN4cute5tupleIJiiiiEEENS1_10collective13CollectiveMmaINS1_34MainloopSm90TmaGmmaWarpSpecializedILi3ENS5_IJNS4_1CILi2EEENSA_ILi1EEESC_EEENS1_32KernelTmaWarpSpecializedPingpongEEENS5_IJNSA_ILi64EEENSA_ILi256EEESG_EEENS_10tfloat32_tENS5_IJlSC_lEEESJ_SK_NS4_8TiledMMAINS4_8MMA_AtomIJNS4_4SM904GMMA30MMA_64x256x8_F32TF32TF32_SS_TNILNSO_7ScaleInE1ELSQ_1EEEEEENS4_6LayoutINS5_IJSC_SC_SC_EEENS5_IJNSA_ILi0EEESV_SV_EEEEENS5_IJNS4_10UnderscoreESY_SY_EEEEENS4_13SM90_TMA_LOADENS4_14ComposedLayoutINS4_7SwizzleILi3ELi4ELi3EEENS4_18smem_ptr_flag_bitsILi32EEENST_INS5_IJNSA_ILi8EEENSA_ILi32EEEEEENS5_IJS18_SC_EEEEEEEvNS4_8identityENS4_23SM90_TMA_LOAD_MULTICASTES1C_vS1D_EENS_8epilogue10collective6detail29Sm90TmaWarpSpecializedAdapterINS1H_15DefaultEpilogueISJ_SK_SK_NS1G_6thread17LinearCombinationISJ_Li1EffLNS1L_9ScaleType4KindE0ELNS_15FloatRoundStyleE2ESJ_EENS1_15EpilogueDefaultEEEEEvvEEEEvNT_6ParamsE,"a",@progbits
	.sectionflags	@""
	.align	4
.nv.constant0._ZN7cutlass13device_kernelINS_4gemm6kernel13GemmUniversalIN4cute5tupleIJiiiiEEENS1_10collective13CollectiveMmaINS1_34MainloopSm90TmaGmmaWarpSpecializedILi3ENS5_IJNS4_1CILi2EEENSA_ILi1EEESC_EEENS1_32KernelTmaWarpSpecializedPingpongEEENS5_IJNSA_ILi64EEENSA_ILi256EEESG_EEENS_10tfloat32_tENS5_IJlSC_lEEESJ_SK_NS4_8TiledMMAINS4_8MMA_AtomIJNS4_4SM904GMMA30MMA_64x256x8_F32TF32TF32_SS_TNILNSO_7ScaleInE1ELSQ_1EEEEEENS4_6LayoutINS5_IJSC_SC_SC_EEENS5_IJNSA_ILi0EEESV_SV_EEEEENS5_IJNS4_10UnderscoreESY_SY_EEEEENS4_13SM90_TMA_LOADENS4_14ComposedLayoutINS4_7SwizzleILi3ELi4ELi3EEENS4_18smem_ptr_flag_bitsILi32EEENST_INS5_IJNSA_ILi8EEENSA_ILi32EEEEEENS5_IJS18_SC_EEEEEEEvNS4_8identityENS4_23SM90_TMA_LOAD_MULTICASTES1C_vS1D_EENS_8epilogue10collective6detail29Sm90TmaWarpSpecializedAdapterINS1H_15DefaultEpilogueISJ_SK_SK_NS1G_6thread17LinearCombinationISJ_Li1EffLNS1L_9ScaleType4KindE0ELNS_15FloatRoundStyleE2ESJ_EENS1_15EpilogueDefaultEEEEEvvEEEEvNT_6ParamsE:
	.zero		1664


//--------------------- SYMBOLS --------------------------

	.type		.nv.reservedSmem.offset0,@object
	.size		.nv.reservedSmem.offset0,0x4
	.type		__assertfail,@function
